	.target	sm_100a

	.elftype	@"ET_EXEC"


//--------------------- .note.nv.tkinfo           --------------------------
	.section	.note.nv.tkinfo,"",@"SHT_NOTE"
	.sectionflags	@"SHF_NOTE_NV_TKINFO"
	.tkinfo
        /*0018*/ 	.word	0x00000002
        /*0030*/ 	.string	""
        /*0030*/ 	.string	"ptxas"
        /*0030*/ 	.string	"Cuda compilation tools, release 13.0, V13.0.88"
        /*0030*/ 	.string	"Build cuda_13.0.r13.0/compiler.36424714_0"
        /*0030*/ 	.string	"-arch sm_100a -m 64 "



//--------------------- .note.nv.cuinfo           --------------------------
	.section	.note.nv.cuinfo,"",@"SHT_NOTE"
	.sectionflags	@"SHF_NOTE_NV_CUINFO"
        /*0018*/ 	.short	0x0002
        /*001a*/ 	.short	0x0064
        /*001c*/ 	.short	0x0082
	.zero		2


//--------------------- .nv.info                  --------------------------
	.section	.nv.info,"",@"SHT_CUDA_INFO"
	.align	4


	//----- nvinfo : EIATTR_REGCOUNT
	.align		4
        /*0000*/ 	.byte	0x04, 0x2f
        /*0002*/ 	.short	(.L_19 - .L_18)
	.align		4
.L_18:
        /*0004*/ 	.word	index@(_ZN7cutlass13device_kernelINS_4gemm6kernel13GemmUniversalIN4cute5tupleIJiiiiEEENS1_10collective13CollectiveMmaINS1_35MainloopSm100TmaUmmaWarpSpecializedILi4ELi2ELi4ENS5_IJNS4_1CILi2EEENSA_ILi1EEESC_EEEEENS5_IJNSA_ILi128EEENSA_ILi64EEESF_EEENS_10tfloat32_tENS5_IJlSC_lEEESI_SJ_NS4_8TiledMMAINS4_8MMA_AtomIJNS4_23SM100_MMA_TF32_2x1SM_SSISI_SI_fLi128ELi64ELNS4_4UMMA5MajorE0ELSO_0ELNSN_7ScaleInE0ELSP_0EEEEEENS4_6LayoutINS5_IJSC_SC_SC_EEENS5_IJNSA_ILi0EEESU_SU_EEEEENS5_IJNS4_10UnderscoreESX_SX_EEEEENS4_18SM100_TMA_2SM_LOADENS4_14ComposedLayoutINS4_7SwizzleILi3ELi4ELi3EEENS4_18smem_ptr_flag_bitsILi32EEENSS_INS5_IJNSA_ILi8EEENSA_ILi32EEEEEENS5_IJS17_SC_EEEEEEEvNS4_8identityES10_S1B_vS1C_EENS_8epilogue10collective18CollectiveEpilogueINS1E_23Sm100TmaWarpSpecializedILi3ELi2ELi16ELb1ELb0EEEJNS5_IJSG_SG_SF_EEENS5_IJNSS_ISG_SC_EENSS_INS5_IJNSA_ILi16EEESB_EEENS5_IJSC_S17_EEEEEEEESI_SJ_SI_SJ_NS1E_6fusion15FusionCallbacksIS1I_NS1Q_17LinearCombinationISI_fSI_fLNS_15FloatRoundStyleE2EEES1J_S1P_JEEENS4_5SM1004TMEM4LOAD26SM100_TMEM_LOAD_32dp32b16xENS4_13SM90_TMA_LOADENS11_INS12_ILi2ELi4ELi3EEES15_NSS_INS5_IJS16_S1L_EEENS5_IJS1L_SC_EEEEEEENS4_39AutoVectorizingCopyWithAssumedAlignmentILi128EEENS4_14SM90_TMA_STOREES25_S27_S27_EEEvvEEEEvNT_6ParamsE)
        /*0008*/ 	.word	0x0000005f


	//----- nvinfo : EIATTR_FRAME_SIZE
	.align		4
.L_19:
        /*000c*/ 	.byte	0x04, 0x11
        /*000e*/ 	.short	(.L_21 - .L_20)
	.align		4
.L_20:
        /*0010*/ 	.word	index@($__internal_2_$__cuda_sm10x_tcgen05_guardrail_trap_unallocated_columns_being_dealloced)
        /*0014*/ 	.word	0x00000000


	//----- nvinfo : EIATTR_FRAME_SIZE
	.align		4
.L_21:
        /*0018*/ 	.byte	0x04, 0x11
        /*001a*/ 	.short	(.L_23 - .L_22)
	.align		4
.L_22:
        /*001c*/ 	.word	index@($__internal_1_$__cuda_sm10x_tcgen05_guardrail_trap_phase_invalid_during_alloc)
        /*0020*/ 	.word	0x00000000


	//----- nvinfo : EIATTR_FRAME_SIZE
	.align		4
.L_23:
        /*0024*/ 	.byte	0x04, 0x11
        /*0026*/ 	.short	(.L_25 - .L_24)
	.align		4
.L_24:
        /*0028*/ 	.word	index@($__internal_0_$__cuda_sm10x_tcgen05_guardrail_trap_col_being_dealloced_not_returned_by_alloc)
        /*002c*/ 	.word	0x00000000


	//----- nvinfo : EIATTR_FRAME_SIZE
	.align		4
.L_25:
        /*0030*/ 	.byte	0x04, 0x11
        /*0032*/ 	.short	(.L_27 - .L_26)
	.align		4
.L_26:
        /*0034*/ 	.word	index@(_ZN7cutlass13device_kernelINS_4gemm6kernel13GemmUniversalIN4cute5tupleIJiiiiEEENS1_10collective13CollectiveMmaINS1_35MainloopSm100TmaUmmaWarpSpecializedILi4ELi2ELi4ENS5_IJNS4_1CILi2EEENSA_ILi1EEESC_EEEEENS5_IJNSA_ILi128EEENSA_ILi64EEESF_EEENS_10tfloat32_tENS5_IJlSC_lEEESI_SJ_NS4_8TiledMMAINS4_8MMA_AtomIJNS4_23SM100_MMA_TF32_2x1SM_SSISI_SI_fLi128ELi64ELNS4_4UMMA5MajorE0ELSO_0ELNSN_7ScaleInE0ELSP_0EEEEEENS4_6LayoutINS5_IJSC_SC_SC_EEENS5_IJNSA_ILi0EEESU_SU_EEEEENS5_IJNS4_10UnderscoreESX_SX_EEEEENS4_18SM100_TMA_2SM_LOADENS4_14ComposedLayoutINS4_7SwizzleILi3ELi4ELi3EEENS4_18smem_ptr_flag_bitsILi32EEENSS_INS5_IJNSA_ILi8EEENSA_ILi32EEEEEENS5_IJS17_SC_EEEEEEEvNS4_8identityES10_S1B_vS1C_EENS_8epilogue10collective18CollectiveEpilogueINS1E_23Sm100TmaWarpSpecializedILi3ELi2ELi16ELb1ELb0EEEJNS5_IJSG_SG_SF_EEENS5_IJNSS_ISG_SC_EENSS_INS5_IJNSA_ILi16EEESB_EEENS5_IJSC_S17_EEEEEEEESI_SJ_SI_SJ_NS1E_6fusion15FusionCallbacksIS1I_NS1Q_17LinearCombinationISI_fSI_fLNS_15FloatRoundStyleE2EEES1J_S1P_JEEENS4_5SM1004TMEM4LOAD26SM100_TMEM_LOAD_32dp32b16xENS4_13SM90_TMA_LOADENS11_INS12_ILi2ELi4ELi3EEES15_NSS_INS5_IJS16_S1L_EEENS5_IJS1L_SC_EEEEEEENS4_39AutoVectorizingCopyWithAssumedAlignmentILi128EEENS4_14SM90_TMA_STOREES25_S27_S27_EEEvvEEEEvNT_6ParamsE)
        /*0038*/ 	.word	0x00000000


	//----- nvinfo : EIATTR_MIN_STACK_SIZE
	.align		4
.L_27:
        /*003c*/ 	.byte	0x04, 0x12
        /*003e*/ 	.short	(.L_29 - .L_28)
	.align		4
.L_28:
        /*0040*/ 	.word	index@(_ZN7cutlass13device_kernelINS_4gemm6kernel13GemmUniversalIN4cute5tupleIJiiiiEEENS1_10collective13CollectiveMmaINS1_35MainloopSm100TmaUmmaWarpSpecializedILi4ELi2ELi4ENS5_IJNS4_1CILi2EEENSA_ILi1EEESC_EEEEENS5_IJNSA_ILi128EEENSA_ILi64EEESF_EEENS_10tfloat32_tENS5_IJlSC_lEEESI_SJ_NS4_8TiledMMAINS4_8MMA_AtomIJNS4_23SM100_MMA_TF32_2x1SM_SSISI_SI_fLi128ELi64ELNS4_4UMMA5MajorE0ELSO_0ELNSN_7ScaleInE0ELSP_0EEEEEENS4_6LayoutINS5_IJSC_SC_SC_EEENS5_IJNSA_ILi0EEESU_SU_EEEEENS5_IJNS4_10UnderscoreESX_SX_EEEEENS4_18SM100_TMA_2SM_LOADENS4_14ComposedLayoutINS4_7SwizzleILi3ELi4ELi3EEENS4_18smem_ptr_flag_bitsILi32EEENSS_INS5_IJNSA_ILi8EEENSA_ILi32EEEEEENS5_IJS17_SC_EEEEEEEvNS4_8identityES10_S1B_vS1C_EENS_8epilogue10collective18CollectiveEpilogueINS1E_23Sm100TmaWarpSpecializedILi3ELi2ELi16ELb1ELb0EEEJNS5_IJSG_SG_SF_EEENS5_IJNSS_ISG_SC_EENSS_INS5_IJNSA_ILi16EEESB_EEENS5_IJSC_S17_EEEEEEEESI_SJ_SI_SJ_NS1E_6fusion15FusionCallbacksIS1I_NS1Q_17LinearCombinationISI_fSI_fLNS_15FloatRoundStyleE2EEES1J_S1P_JEEENS4_5SM1004TMEM4LOAD26SM100_TMEM_LOAD_32dp32b16xENS4_13SM90_TMA_LOADENS11_INS12_ILi2ELi4ELi3EEES15_NSS_INS5_IJS16_S1L_EEENS5_IJS1L_SC_EEEEEEENS4_39AutoVectorizingCopyWithAssumedAlignmentILi128EEENS4_14SM90_TMA_STOREES25_S27_S27_EEEvvEEEEvNT_6ParamsE)
        /*0044*/ 	.word	0x00000000
.L_29:


//--------------------- .nv.compat                --------------------------
	.section	.nv.compat,"",@"SHT_CUDA_COMPAT_INFO"
	.align	4
        /*0000*/ 	.byte	0x02, 0x09, 0x01, 0x00, 0x02, 0x02, 0x02, 0x00, 0x02, 0x05, 0x05, 0x00, 0x03, 0x07, 0x01, 0x01
        /*0010*/ 	.byte	0x02, 0x03, 0x01, 0x00, 0x02, 0x06, 0x01, 0x00, 0x04, 0x0b, 0x08, 0x00, 0x09, 0x00, 0x00, 0x00
        /*0020*/ 	.byte	0x00, 0x00, 0x00, 0x00


//--------------------- .nv.info._ZN7cutlass13device_kernelINS_4gemm6kernel13GemmUniversalIN4cute5tupleIJiiiiEEENS1_10collective13CollectiveMmaINS1_35MainloopSm100TmaUmmaWarpSpecializedILi4ELi2ELi4ENS5_IJNS4_1CILi2EEENSA_ILi1EEESC_EEEEENS5_IJNSA_ILi128EEENSA_ILi64EEESF_EEENS_10tfloat32_tENS5_IJlSC_lEEESI_SJ_NS4_8TiledMMAINS4_8MMA_AtomIJNS4_23SM100_MMA_TF32_2x1SM_SSISI_SI_fLi128ELi64ELNS4_4UMMA5MajorE0ELSO_0ELNSN_7ScaleInE0ELSP_0EEEEEENS4_6LayoutINS5_IJSC_SC_SC_EEENS5_IJNSA_ILi0EEESU_SU_EEEEENS5_IJNS4_10UnderscoreESX_SX_EEEEENS4_18SM100_TMA_2SM_LOADENS4_14ComposedLayoutINS4_7SwizzleILi3ELi4ELi3EEENS4_18smem_ptr_flag_bitsILi32EEENSS_INS5_IJNSA_ILi8EEENSA_ILi32EEEEEENS5_IJS17_SC_EEEEEEEvNS4_8identityES10_S1B_vS1C_EENS_8epilogue10collective18CollectiveEpilogueINS1E_23Sm100TmaWarpSpecializedILi3ELi2ELi16ELb1ELb0EEEJNS5_IJSG_SG_SF_EEENS5_IJNSS_ISG_SC_EENSS_INS5_IJNSA_ILi16EEESB_EEENS5_IJSC_S17_EEEEEEEESI_SJ_SI_SJ_NS1E_6fusion15FusionCallbacksIS1I_NS1Q_17LinearCombinationISI_fSI_fLNS_15FloatRoundStyleE2EEES1J_S1P_JEEENS4_5SM1004TMEM4LOAD26SM100_TMEM_LOAD_32dp32b16xENS4_13SM90_TMA_LOADENS11_INS12_ILi2ELi4ELi3EEES15_NSS_INS5_IJS16_S1L_EEENS5_IJS1L_SC_EEEEEEENS4_39AutoVectorizingCopyWithAssumedAlignmentILi128EEENS4_14SM90_TMA_STOREES25_S27_S27_EEEvvEEEEvNT_6ParamsE --------------------------
	.section	.nv.info._ZN7cutlass13device_kernelINS_4gemm6kernel13GemmUniversalIN4cute5tupleIJiiiiEEENS1_10collective13CollectiveMmaINS1_35MainloopSm100TmaUmmaWarpSpecializedILi4ELi2ELi4ENS5_IJNS4_1CILi2EEENSA_ILi1EEESC_EEEEENS5_IJNSA_ILi128EEENSA_ILi64EEESF_EEENS_10tfloat32_tENS5_IJlSC_lEEESI_SJ_NS4_8TiledMMAINS4_8MMA_AtomIJNS4_23SM100_MMA_TF32_2x1SM_SSISI_SI_fLi128ELi64ELNS4_4UMMA5MajorE0ELSO_0ELNSN_7ScaleInE0ELSP_0EEEEEENS4_6LayoutINS5_IJSC_SC_SC_EEENS5_IJNSA_ILi0EEESU_SU_EEEEENS5_IJNS4_10UnderscoreESX_SX_EEEEENS4_18SM100_TMA_2SM_LOADENS4_14ComposedLayoutINS4_7SwizzleILi3ELi4ELi3EEENS4_18smem_ptr_flag_bitsILi32EEENSS_INS5_IJNSA_ILi8EEENSA_ILi32EEEEEENS5_IJS17_SC_EEEEEEEvNS4_8identityES10_S1B_vS1C_EENS_8epilogue10collective18CollectiveEpilogueINS1E_23Sm100TmaWarpSpecializedILi3ELi2ELi16ELb1ELb0EEEJNS5_IJSG_SG_SF_EEENS5_IJNSS_ISG_SC_EENSS_INS5_IJNSA_ILi16EEESB_EEENS5_IJSC_S17_EEEEEEEESI_SJ_SI_SJ_NS1E_6fusion15FusionCallbacksIS1I_NS1Q_17LinearCombinationISI_fSI_fLNS_15FloatRoundStyleE2EEES1J_S1P_JEEENS4_5SM1004TMEM4LOAD26SM100_TMEM_LOAD_32dp32b16xENS4_13SM90_TMA_LOADENS11_INS12_ILi2ELi4ELi3EEES15_NSS_INS5_IJS16_S1L_EEENS5_IJS1L_SC_EEEEEEENS4_39AutoVectorizingCopyWithAssumedAlignmentILi128EEENS4_14SM90_TMA_STOREES25_S27_S27_EEEvvEEEEvNT_6ParamsE,"",@"SHT_CUDA_INFO"
	.sectionflags	@""
	.align	4


	//----- nvinfo : EIATTR_CUDA_API_VERSION
	.align		4
        /*0000*/ 	.byte	0x04, 0x37
        /*0002*/ 	.short	(.L_31 - .L_30)
.L_30:
        /*0004*/ 	.word	0x00000082


	//----- nvinfo : EIATTR_KPARAM_INFO
	.align		4
.L_31:
        /*0008*/ 	.byte	0x04, 0x17
        /*000a*/ 	.short	(.L_33 - .L_32)
.L_32:
        /*000c*/ 	.word	0x00000000
        /*0010*/ 	.short	0x0000
        /*0012*/ 	.short	0x0000
        /*0014*/ 	.byte	0x00, 0xf0, 0x01, 0x20


	//----- nvinfo : EIATTR_AT_ENTRY_FRAGMENTS
	.align		4
.L_33:
        /*0018*/ 	.byte	0x04, 0x4f
        /*001a*/ 	.short	(.L_35 - .L_34)


	//   ....[0]....
.L_34:
        /*001c*/ 	.word	0x00000007


	//----- nvinfo : EIATTR_RESERVED_SMEM_USED
	.align		4
.L_35:
        /*0020*/ 	.byte	0x01, 0x41
	.zero		2


	//----- nvinfo : EIATTR_SPARSE_MMA_MASK
	.align		4
        /*0024*/ 	.byte	0x03, 0x50
        /*0026*/ 	.short	0x0000


	//----- nvinfo : EIATTR_TCGEN05_2CTA_USED
	.align		4
        /*0028*/ 	.byte	0x01, 0x52
	.zero		2


	//----- nvinfo : EIATTR_MAXREG_COUNT
	.align		4
        /*002c*/ 	.byte	0x03, 0x1b
        /*002e*/ 	.short	0x00ff


	//----- nvinfo : EIATTR_NUM_BARRIERS
	.align		4
        /*0030*/ 	.byte	0x02, 0x4c
        /*0032*/ 	.byte	0x07
	.zero		1


	//----- nvinfo : EIATTR_EXTERNS
	.align		4
        /*0034*/ 	.byte	0x04, 0x0f
        /*0036*/ 	.short	(.L_37 - .L_36)


	//   ....[0]....
	.align		4
.L_36:
        /*0038*/ 	.word	index@(__assertfail)


	//----- nvinfo : EIATTR_MERCURY_ISA_VERSION
	.align		4
.L_37:
        /*003c*/ 	.byte	0x03, 0x5f
        /*003e*/ 	.short	0x0101


	//----- nvinfo : EIATTR_INT_WARP_WIDE_INSTR_OFFSETS
	.align		4
        /*0040*/ 	.byte	0x04, 0x31
        /*0042*/ 	.short	(.L_39 - .L_38)


	//   ....[0]....
.L_38:
        /*0044*/ 	.word	0x00000d20


	//   ....[1]....
        /*0048*/ 	.word	0x00000dc0


	//   ....[2]....
        /*004c*/ 	.word	0x000025c0


	//   ....[3]....
        /*0050*/ 	.word	0x00004a70


	//   ....[4]....
        /*0054*/ 	.word	0x00004aa0


	//   ....[5]....
        /*0058*/ 	.word	0x00004ac0


	//   ....[6]....
        /*005c*/ 	.word	0x000053c0


	//   ....[7]....
        /*0060*/ 	.word	0x00005460


	//   ....[8]....
        /*0064*/ 	.word	0x00005510


	//   ....[9]....
        /*0068*/ 	.word	0x00005710


	//   ....[10]....
        /*006c*/ 	.word	0x000057c0


	//   ....[11]....
        /*0070*/ 	.word	0x000058d0


	//----- nvinfo : EIATTR_COOP_GROUP_MASK_REGIDS
	.align		4
.L_39:
        /*0074*/ 	.byte	0x04, 0x29
        /*0076*/ 	.short	(.L_41 - .L_40)


	//   ....[0]....
.L_40:
        /*0078*/ 	.word	0xffffffff


	//   ....[1]....
        /*007c*/ 	.word	0xffffffff


	//   ....[2]....
        /*0080*/ 	.word	0xffffffff


	//   ....[3]....
        /*0084*/ 	.word	0xffffffff


	//   ....[4]....
        /*0088*/ 	.word	0xffffffff


	//   ....[5]....
        /*008c*/ 	.word	0xffffffff


	//   ....[6]....
        /*0090*/ 	.word	0xffffffff


	//   ....[7]....
        /*0094*/ 	.word	0xffffffff


	//   ....[8]....
        /*0098*/ 	.word	0xffffffff


	//   ....[9]....
        /*009c*/ 	.word	0xffffffff


	//   ....[10]....
        /*00a0*/ 	.word	0xffffffff


	//   ....[11]....
        /*00a4*/ 	.word	0xffffffff


	//   ....[12]....
        /*00a8*/ 	.word	0xffffffff


	//   ....[13]....
        /*00ac*/ 	.word	0xffffffff


	//----- nvinfo : EIATTR_COOP_GROUP_INSTR_OFFSETS
	.align		4
.L_41:
        /*00b0*/ 	.byte	0x04, 0x28
        /*00b2*/ 	.short	(.L_43 - .L_42)


	//   ....[0]....
.L_42:
        /*00b4*/ 	.word	0x000000e0


	//   ....[1]....
        /*00b8*/ 	.word	0x00000520


	//   ....[2]....
        /*00bc*/ 	.word	0x000006b0


	//   ....[3]....
        /*00c0*/ 	.word	0x00000820


	//   ....[4]....
        /*00c4*/ 	.word	0x00000910


	//   ....[5]....
        /*00c8*/ 	.word	0x00000a70


	//   ....[6]....
        /*00cc*/ 	.word	0x00000c00


	//   ....[7]....
        /*00d0*/ 	.word	0x00000e40


	//   ....[8]....
        /*00d4*/ 	.word	0x000024a0


	//   ....[9]....
        /*00d8*/ 	.word	0x00003280


	//   ....[10]....
        /*00dc*/ 	.word	0x00003790


	//   ....[11]....
        /*00e0*/ 	.word	0x00003a30


	//   ....[12]....
        /*00e4*/ 	.word	0x00004960


	//   ....[13]....
        /*00e8*/ 	.word	0x00004b80


	//----- nvinfo : EIATTR_VRC_CTA_INIT_COUNT
	.align		4
.L_43:
        /*00ec*/ 	.byte	0x02, 0x4a
        /*00ee*/ 	.byte	0x80
	.zero		1


	//----- nvinfo : EIATTR_SYSCALL_OFFSETS
	.align		4
        /*00f0*/ 	.byte	0x04, 0x46
        /*00f2*/ 	.short	(.L_45 - .L_44)


	//   ....[0]....
.L_44:
        /*00f4*/ 	.word	0x000064c0


	//   ....[1]....
        /*00f8*/ 	.word	0x000065b0


	//   ....[2]....
        /*00fc*/ 	.word	0x00006df0


	//   ....[3]....
        /*0100*/ 	.word	0x00007800


	//----- nvinfo : EIATTR_MBARRIER_INSTR_OFFSETS
	.align		4
.L_45:
        /*0104*/ 	.byte	0x04, 0x39
        /*0106*/ 	.short	(.L_47 - .L_46)


	//   ....[0]....
.L_46:
        /*0108*/ 	.word	0x00000620
        /*010c*/ 	.word	0x000000ff
        /*0110*/ 	.word	0x00000000
        /*0114*/ 	.short	0x0100
        /*0116*/ 	.byte	0x04
	.zero		1


	//   ....[1]....
        /*0118*/ 	.word	0x00000630
        /*011c*/ 	.word	0x000000ff
        /*0120*/ 	.word	0x00000020
        /*0124*/ 	.short	0x0100
        /*0126*/ 	.byte	0x04
	.zero		1


	//   ....[2]....
        /*0128*/ 	.word	0x00000640
        /*012c*/ 	.word	0x000000ff
        /*0130*/ 	.word	0x00000008
        /*0134*/ 	.short	0x0100
        /*0136*/ 	.byte	0x04
	.zero		1


	//   ....[3]....
        /*0138*/ 	.word	0x00000650
        /*013c*/ 	.word	0x000000ff
        /*0140*/ 	.word	0x00000028
        /*0144*/ 	.short	0x0100
        /*0146*/ 	.byte	0x04
	.zero		1


	//   ....[4]....
        /*0148*/ 	.word	0x00000660
        /*014c*/ 	.word	0x000000ff
        /*0150*/ 	.word	0x00000010
        /*0154*/ 	.short	0x0100
        /*0156*/ 	.byte	0x04
	.zero		1


	//   ....[5]....
        /*0158*/ 	.word	0x00000670
        /*015c*/ 	.word	0x000000ff
        /*0160*/ 	.word	0x00000030
        /*0164*/ 	.short	0x0100
        /*0166*/ 	.byte	0x04
	.zero		1


	//   ....[6]....
        /*0168*/ 	.word	0x00000680
        /*016c*/ 	.word	0x000000ff
        /*0170*/ 	.word	0x00000018
        /*0174*/ 	.short	0x0100
        /*0176*/ 	.byte	0x04
	.zero		1


	//   ....[7]....
        /*0178*/ 	.word	0x00000690
        /*017c*/ 	.word	0x000000ff
        /*0180*/ 	.word	0x00000038
        /*0184*/ 	.short	0x0100
        /*0186*/ 	.byte	0x04
	.zero		1


	//   ....[8]....
        /*0188*/ 	.word	0x000007b0
        /*018c*/ 	.word	0x000000ff
        /*0190*/ 	.word	0x00000040
        /*0194*/ 	.short	0x0100
        /*0196*/ 	.byte	0x04
	.zero		1


	//   ....[9]....
        /*0198*/ 	.word	0x000007c0
        /*019c*/ 	.word	0x000000ff
        /*01a0*/ 	.word	0x00000058
        /*01a4*/ 	.short	0x0100
        /*01a6*/ 	.byte	0x04
	.zero		1


	//   ....[10]....
        /*01a8*/ 	.word	0x000007d0
        /*01ac*/ 	.word	0x000000ff
        /*01b0*/ 	.word	0x00000048
        /*01b4*/ 	.short	0x0100
        /*01b6*/ 	.byte	0x04
	.zero		1


	//   ....[11]....
        /*01b8*/ 	.word	0x000007e0
        /*01bc*/ 	.word	0x000000ff
        /*01c0*/ 	.word	0x00000060
        /*01c4*/ 	.short	0x0100
        /*01c6*/ 	.byte	0x04
	.zero		1


	//   ....[12]....
        /*01c8*/ 	.word	0x000007f0
        /*01cc*/ 	.word	0x000000ff
        /*01d0*/ 	.word	0x00000050
        /*01d4*/ 	.short	0x0100
        /*01d6*/ 	.byte	0x04
	.zero		1


	//   ....[13]....
        /*01d8*/ 	.word	0x00000800
        /*01dc*/ 	.word	0x000000ff
        /*01e0*/ 	.word	0x00000068
        /*01e4*/ 	.short	0x0100
        /*01e6*/ 	.byte	0x04
	.zero		1


	//   ....[14]....
        /*01e8*/ 	.word	0x000008e0
        /*01ec*/ 	.word	0x000000ff
        /*01f0*/ 	.word	0x00000070
        /*01f4*/ 	.short	0x0100
        /*01f6*/ 	.byte	0x06
	.zero		1


	//   ....[15]....
        /*01f8*/ 	.word	0x000008f0
        /*01fc*/ 	.word	0x000000ff
        /*0200*/ 	.word	0x00000078
        /*0204*/ 	.short	0x0100
        /*0206*/ 	.byte	0x06
	.zero		1


	//   ....[16]....
        /*0208*/ 	.word	0x00000a20
        /*020c*/ 	.word	0x000000ff
        /*0210*/ 	.word	0x00000080
        /*0214*/ 	.short	0x0100
        /*0216*/ 	.byte	0x06
	.zero		1


	//   ....[17]....
        /*0218*/ 	.word	0x00000a30
        /*021c*/ 	.word	0x000000ff
        /*0220*/ 	.word	0x00000090
        /*0224*/ 	.short	0x0100
        /*0226*/ 	.byte	0x06
	.zero		1


	//   ....[18]....
        /*0228*/ 	.word	0x00000a40
        /*022c*/ 	.word	0x000000ff
        /*0230*/ 	.word	0x00000088
        /*0234*/ 	.short	0x0100
        /*0236*/ 	.byte	0x06
	.zero		1


	//   ....[19]....
        /*0238*/ 	.word	0x00000a50
        /*023c*/ 	.word	0x000000ff
        /*0240*/ 	.word	0x00000098
        /*0244*/ 	.short	0x0100
        /*0246*/ 	.byte	0x06
	.zero		1


	//   ....[20]....
        /*0248*/ 	.word	0x00000b70
        /*024c*/ 	.word	0x000000ff
        /*0250*/ 	.word	0x000000a0
        /*0254*/ 	.short	0x0100
        /*0256*/ 	.byte	0x04
	.zero		1


	//   ....[21]....
        /*0258*/ 	.word	0x00000b80
        /*025c*/ 	.word	0x000000ff
        /*0260*/ 	.word	0x000000c0
        /*0264*/ 	.short	0x0100
        /*0266*/ 	.byte	0x04
	.zero		1


	//   ....[22]....
        /*0268*/ 	.word	0x00000b90
        /*026c*/ 	.word	0x000000ff
        /*0270*/ 	.word	0x000000a8
        /*0274*/ 	.short	0x0100
        /*0276*/ 	.byte	0x04
	.zero		1


	//   ....[23]....
        /*0278*/ 	.word	0x00000ba0
        /*027c*/ 	.word	0x000000ff
        /*0280*/ 	.word	0x000000c8
        /*0284*/ 	.short	0x0100
        /*0286*/ 	.byte	0x04
	.zero		1


	//   ....[24]....
        /*0288*/ 	.word	0x00000bb0
        /*028c*/ 	.word	0x000000ff
        /*0290*/ 	.word	0x000000b0
        /*0294*/ 	.short	0x0100
        /*0296*/ 	.byte	0x04
	.zero		1


	//   ....[25]....
        /*0298*/ 	.word	0x00000bc0
        /*029c*/ 	.word	0x000000ff
        /*02a0*/ 	.word	0x000000d0
        /*02a4*/ 	.short	0x0100
        /*02a6*/ 	.byte	0x04
	.zero		1


	//   ....[26]....
        /*02a8*/ 	.word	0x00000bd0
        /*02ac*/ 	.word	0x000000ff
        /*02b0*/ 	.word	0x000000b8
        /*02b4*/ 	.short	0x0100
        /*02b6*/ 	.byte	0x04
	.zero		1


	//   ....[27]....
        /*02b8*/ 	.word	0x00000be0
        /*02bc*/ 	.word	0x000000ff
        /*02c0*/ 	.word	0x000000d8
        /*02c4*/ 	.short	0x0100
        /*02c6*/ 	.byte	0x04
	.zero		1


	//   ....[28]....
        /*02c8*/ 	.word	0x00000cd0
        /*02cc*/ 	.word	0x000000ff
        /*02d0*/ 	.word	0x000000e0
        /*02d4*/ 	.short	0x0100
        /*02d6*/ 	.byte	0x04
	.zero		1


	//   ....[29]....
        /*02d8*/ 	.word	0x00000ce0
        /*02dc*/ 	.word	0x000000ff
        /*02e0*/ 	.word	0x000000f0
        /*02e4*/ 	.short	0x0100
        /*02e6*/ 	.byte	0x04
	.zero		1


	//   ....[30]....
        /*02e8*/ 	.word	0x00000cf0
        /*02ec*/ 	.word	0x000000ff
        /*02f0*/ 	.word	0x000000e8
        /*02f4*/ 	.short	0x0100
        /*02f6*/ 	.byte	0x04
	.zero		1


	//   ....[31]....
        /*02f8*/ 	.word	0x00000d00
        /*02fc*/ 	.word	0x000000ff
        /*0300*/ 	.word	0x000000f8
        /*0304*/ 	.short	0x0100
        /*0306*/ 	.byte	0x04
	.zero		1


	//   ....[32]....
        /*0308*/ 	.word	0x00000df0
        /*030c*/ 	.word	0x000000ff
        /*0310*/ 	.word	0x00000100
        /*0314*/ 	.short	0x0100
        /*0316*/ 	.byte	0x06
	.zero		1


	//   ....[33]....
        /*0318*/ 	.word	0x00001800
        /*031c*/ 	.word	0x00000002
        /*0320*/ 	.word	0x000000f0
        /*0324*/ 	.short	0x010a
        /*0326*/ 	.byte	0xff
	.zero		1


	//   ....[34]....
        /*0328*/ 	.word	0x00001830
        /*032c*/ 	.word	0x00000002
        /*0330*/ 	.word	0x000000e0
        /*0334*/ 	.short	0x0101
        /*0336*/ 	.byte	0xff
	.zero		1


	//   ....[35]....
        /*0338*/ 	.word	0x00001910
        /*033c*/ 	.word	0x000000ff
        /*0340*/ 	.word	0x00000020
        /*0344*/ 	.short	0x010a
        /*0346*/ 	.byte	0x04
	.zero		1


	//   ....[36]....
        /*0348*/ 	.word	0x00001a00
        /*034c*/ 	.word	0x000000ff
        /*0350*/ 	.word	0x00000020
        /*0354*/ 	.short	0x010a
        /*0356*/ 	.byte	0x07
	.zero		1


	//   ....[37]....
        /*0358*/ 	.word	0x00001b60
        /*035c*/ 	.word	0x000000ff
        /*0360*/ 	.word	0x00000020
        /*0364*/ 	.short	0x010a
        /*0366*/ 	.byte	0x04
	.zero		1


	//   ....[38]....
        /*0368*/ 	.word	0x00001f10
        /*036c*/ 	.word	0x000000ff
        /*0370*/ 	.word	0x00000078
        /*0374*/ 	.short	0x0101
        /*0376*/ 	.byte	0x15
	.zero		1


	//   ....[39]....
        /*0378*/ 	.word	0x00001f30
        /*037c*/ 	.word	0x000000ff
        /*0380*/ 	.word	0x00000020
        /*0384*/ 	.short	0x010a
        /*0386*/ 	.byte	0x04
	.zero		1


	//   ....[40]....
        /*0388*/ 	.word	0x00001fb0
        /*038c*/ 	.word	0x000000ff
        /*0390*/ 	.word	0x00000020
        /*0394*/ 	.short	0x010a
        /*0396*/ 	.byte	0x07
	.zero		1


	//   ....[41]....
        /*0398*/ 	.word	0x000020f0
        /*039c*/ 	.word	0x000000ff
        /*03a0*/ 	.word	0x00000020
        /*03a4*/ 	.short	0x010a
        /*03a6*/ 	.byte	0x04
	.zero		1


	//   ....[42]....
        /*03a8*/ 	.word	0x000024d0
        /*03ac*/ 	.word	0x00000002
        /*03b0*/ 	.word	0x00000080
        /*03b4*/ 	.short	0x010a
        /*03b6*/ 	.byte	0xff
	.zero		1


	//   ....[43]....
        /*03b8*/ 	.word	0x00002590
        /*03bc*/ 	.word	0x00000002
        /*03c0*/ 	.word	0x00000000
        /*03c4*/ 	.short	0x0101
        /*03c6*/ 	.byte	0xff
	.zero		1


	//   ....[44]....
        /*03c8*/ 	.word	0x00002af0
        /*03cc*/ 	.word	0x000000ff
        /*03d0*/ 	.word	0x00000000
        /*03d4*/ 	.short	0x010a
        /*03d6*/ 	.byte	0x04
	.zero		1


	//   ....[45]....
        /*03d8*/ 	.word	0x00002b80
        /*03dc*/ 	.word	0x000000ff
        /*03e0*/ 	.word	0x00000000
        /*03e4*/ 	.short	0x010a
        /*03e6*/ 	.byte	0x05
	.zero		1


	//   ....[46]....
        /*03e8*/ 	.word	0x00002c10
        /*03ec*/ 	.word	0x000000ff
        /*03f0*/ 	.word	0x00000000
        /*03f4*/ 	.short	0x010a
        /*03f6*/ 	.byte	0x05
	.zero		1


	//   ....[47]....
        /*03f8*/ 	.word	0x00002cb0
        /*03fc*/ 	.word	0x00000000
        /*0400*/ 	.word	0x00000000
        /*0404*/ 	.short	0x010a
        /*0406*/ 	.byte	0xff
	.zero		1


	//   ....[48]....
        /*0408*/ 	.word	0x00002de0
        /*040c*/ 	.word	0x00000000
        /*0410*/ 	.word	0x000000e0
        /*0414*/ 	.short	0x010a
        /*0416*/ 	.byte	0xff
	.zero		1


	//   ....[49]....
        /*0418*/ 	.word	0x00002e50
        /*041c*/ 	.word	0x00000000
        /*0420*/ 	.word	0x00000000
        /*0424*/ 	.short	0x0101
        /*0426*/ 	.byte	0xff
	.zero		1


	//   ....[50]....
        /*0428*/ 	.word	0x00002e70
        /*042c*/ 	.word	0x000000ff
        /*0430*/ 	.word	0x00000090
        /*0434*/ 	.short	0x010a
        /*0436*/ 	.byte	0x04
	.zero		1


	//   ....[51]....
        /*0438*/ 	.word	0x00002f90
        /*043c*/ 	.word	0x00000000
        /*0440*/ 	.word	0x00000080
        /*0444*/ 	.short	0x010a
        /*0446*/ 	.byte	0xff
	.zero		1


	//   ....[52]....
        /*0448*/ 	.word	0x00003090
        /*044c*/ 	.word	0x00000000
        /*0450*/ 	.word	0x00000000
        /*0454*/ 	.short	0x0101
        /*0456*/ 	.byte	0xff
	.zero		1


	//   ....[53]....
        /*0458*/ 	.word	0x00003120
        /*045c*/ 	.word	0x000000ff
        /*0460*/ 	.word	0x00000090
        /*0464*/ 	.short	0x0106
        /*0466*/ 	.byte	0x04
	.zero		1


	//   ....[54]....
        /*0468*/ 	.word	0x00003140
        /*046c*/ 	.word	0x000000ff
        /*0470*/ 	.word	0x00000090
        /*0474*/ 	.short	0x010a
        /*0476*/ 	.byte	0x04
	.zero		1


	//   ....[55]....
        /*0478*/ 	.word	0x000031d0
        /*047c*/ 	.word	0x000000ff
        /*0480*/ 	.word	0x00000090
        /*0484*/ 	.short	0x0106
        /*0486*/ 	.byte	0x07
	.zero		1


	//   ....[56]....
        /*0488*/ 	.word	0x00003210
        /*048c*/ 	.word	0x00000000
        /*0490*/ 	.word	0x00000090
        /*0494*/ 	.short	0x010a
        /*0496*/ 	.byte	0xff
	.zero		1


	//   ....[57]....
        /*0498*/ 	.word	0x00003470
        /*049c*/ 	.word	0x000000ff
        /*04a0*/ 	.word	0x00000008
        /*04a4*/ 	.short	0x010a
        /*04a6*/ 	.byte	0x05
	.zero		1


	//   ....[58]....
        /*04a8*/ 	.word	0x00003490
        /*04ac*/ 	.word	0x000000ff
        /*04b0*/ 	.word	0x00000008
        /*04b4*/ 	.short	0x010a
        /*04b6*/ 	.byte	0x05
	.zero		1


	//   ....[59]....
        /*04b8*/ 	.word	0x00003630
        /*04bc*/ 	.word	0x000000ff
        /*04c0*/ 	.word	0x00000008
        /*04c4*/ 	.short	0x010a
        /*04c6*/ 	.byte	0x05
	.zero		1


	//   ....[60]....
        /*04c8*/ 	.word	0x00003650
        /*04cc*/ 	.word	0x000000ff
        /*04d0*/ 	.word	0x00000008
        /*04d4*/ 	.short	0x010a
        /*04d6*/ 	.byte	0x05
	.zero		1


	//   ....[61]....
        /*04d8*/ 	.word	0x00003720
        /*04dc*/ 	.word	0x000000ff
        /*04e0*/ 	.word	0x00000000
        /*04e4*/ 	.short	0x0101
        /*04e6*/ 	.byte	0x04
	.zero		1


	//   ....[62]....
        /*04e8*/ 	.word	0x00003ae0
        /*04ec*/ 	.word	0x00000000
        /*04f0*/ 	.word	0x00000080
        /*04f4*/ 	.short	0x010a
        /*04f6*/ 	.byte	0xff
	.zero		1


	//   ....[63]....
        /*04f8*/ 	.word	0x00003ba0
        /*04fc*/ 	.word	0x00000000
        /*0500*/ 	.word	0x00000000
        /*0504*/ 	.short	0x0101
        /*0506*/ 	.byte	0xff
	.zero		1


	//   ....[64]....
        /*0508*/ 	.word	0x00003c90
        /*050c*/ 	.word	0x000000ff
        /*0510*/ 	.word	0x00000000
        /*0514*/ 	.short	0x010a
        /*0516*/ 	.byte	0x04
	.zero		1


	//   ....[65]....
        /*0518*/ 	.word	0x00003ca0
        /*051c*/ 	.word	0x000000ff
        /*0520*/ 	.word	0x000000c0
        /*0524*/ 	.short	0x010a
        /*0526*/ 	.byte	0x07
	.zero		1


	//   ....[66]....
        /*0528*/ 	.word	0x00003d60
        /*052c*/ 	.word	0x000000ff
        /*0530*/ 	.word	0x00000000
        /*0534*/ 	.short	0x010a
        /*0536*/ 	.byte	0x05
	.zero		1


	//   ....[67]....
        /*0538*/ 	.word	0x00003eb0
        /*053c*/ 	.word	0x000000ff
        /*0540*/ 	.word	0x00000000
        /*0544*/ 	.short	0x010a
        /*0546*/ 	.byte	0x07
	.zero		1


	//   ....[68]....
        /*0548*/ 	.word	0x00004620
        /*054c*/ 	.word	0x000000ff
        /*0550*/ 	.word	0x00000000
        /*0554*/ 	.short	0x010a
        /*0556*/ 	.byte	0x04
	.zero		1


	//   ....[69]....
        /*0558*/ 	.word	0x000046c0
        /*055c*/ 	.word	0x000000ff
        /*0560*/ 	.word	0x00000000
        /*0564*/ 	.short	0x010a
        /*0566*/ 	.byte	0x05
	.zero		1


	//   ....[70]....
        /*0568*/ 	.word	0x00004750
        /*056c*/ 	.word	0x000000ff
        /*0570*/ 	.word	0x00000000
        /*0574*/ 	.short	0x010a
        /*0576*/ 	.byte	0x05
	.zero		1


	//   ....[71]....
        /*0578*/ 	.word	0x000047f0
        /*057c*/ 	.word	0x00000000
        /*0580*/ 	.word	0x00000000
        /*0584*/ 	.short	0x010a
        /*0586*/ 	.byte	0xff
	.zero		1


	//   ....[72]....
        /*0588*/ 	.word	0x00004830
        /*058c*/ 	.word	0x00000000
        /*0590*/ 	.word	0x00000000
        /*0594*/ 	.short	0x010a
        /*0596*/ 	.byte	0xff
	.zero		1


	//   ....[73]....
        /*0598*/ 	.word	0x000048b0
        /*059c*/ 	.word	0x000000ff
        /*05a0*/ 	.word	0x00000000
        /*05a4*/ 	.short	0x0101
        /*05a6*/ 	.byte	0x04
	.zero		1


	//   ....[74]....
        /*05a8*/ 	.word	0x000048f0
        /*05ac*/ 	.word	0x000000ff
        /*05b0*/ 	.word	0x00000100
        /*05b4*/ 	.short	0x010a
        /*05b6*/ 	.byte	0x3e
	.zero		1


	//   ....[75]....
        /*05b8*/ 	.word	0x00004950
        /*05bc*/ 	.word	0x000000ff
        /*05c0*/ 	.word	0x00000000
        /*05c4*/ 	.short	0x0101
        /*05c6*/ 	.byte	0x04
	.zero		1


	//   ....[76]....
        /*05c8*/ 	.word	0x00004d60
        /*05cc*/ 	.word	0x00000000
        /*05d0*/ 	.word	0x00000080
        /*05d4*/ 	.short	0x010a
        /*05d6*/ 	.byte	0xff
	.zero		1


	//   ....[77]....
        /*05d8*/ 	.word	0x00004e20
        /*05dc*/ 	.word	0x00000000
        /*05e0*/ 	.word	0x00000000
        /*05e4*/ 	.short	0x0101
        /*05e6*/ 	.byte	0xff
	.zero		1


	//   ....[78]....
        /*05e8*/ 	.word	0x00005140
        /*05ec*/ 	.word	0x000000ff
        /*05f0*/ 	.word	0x00000078
        /*05f4*/ 	.short	0x010a
        /*05f6*/ 	.byte	0x07
	.zero		1


	//   ....[79]....
        /*05f8*/ 	.word	0x00005360
        /*05fc*/ 	.word	0x000000ff
        /*0600*/ 	.word	0x00000058
        /*0604*/ 	.short	0x010a
        /*0606*/ 	.byte	0x04
	.zero		1


	//   ....[80]....
        /*0608*/ 	.word	0x000055d0
        /*060c*/ 	.word	0x000000ff
        /*0610*/ 	.word	0x00000040
        /*0614*/ 	.short	0x010b
        /*0616*/ 	.byte	0x04
	.zero		1


	//   ....[81]....
        /*0618*/ 	.word	0x00005650
        /*061c*/ 	.word	0x000000ff
        /*0620*/ 	.word	0x00000000
        /*0624*/ 	.short	0x0101
        /*0626*/ 	.byte	0x10
	.zero		1


	//   ....[82]....
        /*0628*/ 	.word	0x00005660
        /*062c*/ 	.word	0x000000ff
        /*0630*/ 	.word	0x00000058
        /*0634*/ 	.short	0x010a
        /*0636*/ 	.byte	0x06
	.zero		1


	//   ....[83]....
        /*0638*/ 	.word	0x00005910
        /*063c*/ 	.word	0x000000ff
        /*0640*/ 	.word	0x00000040
        /*0644*/ 	.short	0x010b
        /*0646*/ 	.byte	0x06
	.zero		1


	//   ....[84]....
        /*0648*/ 	.word	0x00005920
        /*064c*/ 	.word	0x000000ff
        /*0650*/ 	.word	0x00000000
        /*0654*/ 	.short	0x0101
        /*0656*/ 	.byte	0x0e
	.zero		1


	//   ....[85]....
        /*0658*/ 	.word	0x000059d0
        /*065c*/ 	.word	0x000000ff
        /*0660*/ 	.word	0x00000000
        /*0664*/ 	.short	0x010a
        /*0666*/ 	.byte	0x04
	.zero		1


	//   ....[86]....
        /*0668*/ 	.word	0x00005a60
        /*066c*/ 	.word	0x000000ff
        /*0670*/ 	.word	0x00000000
        /*0674*/ 	.short	0x010a
        /*0676*/ 	.byte	0x05
	.zero		1


	//   ....[87]....
        /*0678*/ 	.word	0x00005b00
        /*067c*/ 	.word	0x00000000
        /*0680*/ 	.word	0x00000000
        /*0684*/ 	.short	0x010a
        /*0686*/ 	.byte	0xff
	.zero		1


	//   ....[88]....
        /*0688*/ 	.word	0x00005e90
        /*068c*/ 	.word	0x00000000
        /*0690*/ 	.word	0x00000080
        /*0694*/ 	.short	0x010a
        /*0696*/ 	.byte	0xff
	.zero		1


	//   ....[89]....
        /*0698*/ 	.word	0x00005fa0
        /*069c*/ 	.word	0x00000000
        /*06a0*/ 	.word	0x00000000
        /*06a4*/ 	.short	0x0101
        /*06a6*/ 	.byte	0xff
	.zero		1


	//   ....[90]....
        /*06a8*/ 	.word	0x00006a40
        /*06ac*/ 	.word	0x00000000
        /*06b0*/ 	.word	0x00000040
        /*06b4*/ 	.short	0x010a
        /*06b6*/ 	.byte	0xff
	.zero		1


	//   ....[91]....
        /*06b8*/ 	.word	0x00006ab0
        /*06bc*/ 	.word	0x00000051
        /*06c0*/ 	.word	0x000000a0
        /*06c4*/ 	.short	0x010a
        /*06c6*/ 	.byte	0xff
	.zero		1


	//   ....[92]....
        /*06c8*/ 	.word	0x00006ba0
        /*06cc*/ 	.word	0x00000000
        /*06d0*/ 	.word	0x00000040
        /*06d4*/ 	.short	0x010a
        /*06d6*/ 	.byte	0xff
	.zero		1


	//   ....[93]....
        /*06d8*/ 	.word	0x00006cd0
        /*06dc*/ 	.word	0x00000051
        /*06e0*/ 	.word	0x000000a0
        /*06e4*/ 	.short	0x010a
        /*06e6*/ 	.byte	0xff
	.zero		1


	//   ....[94]....
        /*06e8*/ 	.word	0x00007540
        /*06ec*/ 	.word	0x00000000
        /*06f0*/ 	.word	0x00000000
        /*06f4*/ 	.short	0x0101
        /*06f6*/ 	.byte	0xff
	.zero		1


	//   ....[95]....
        /*06f8*/ 	.word	0x00007550
        /*06fc*/ 	.word	0x00000002
        /*0700*/ 	.word	0x00000040
        /*0704*/ 	.short	0x010a
        /*0706*/ 	.byte	0xff
	.zero		1


	//   ....[96]....
        /*0708*/ 	.word	0x00007620
        /*070c*/ 	.word	0x00000002
        /*0710*/ 	.word	0x00000040
        /*0714*/ 	.short	0x010a
        /*0716*/ 	.byte	0xff
	.zero		1


	//   ....[97]....
        /*0718*/ 	.word	0x00007960
        /*071c*/ 	.word	0x00000051
        /*0720*/ 	.word	0x00000000
        /*0724*/ 	.short	0x0101
        /*0726*/ 	.byte	0xff
	.zero		1


	//   ....[98]....
        /*0728*/ 	.word	0x00008010
        /*072c*/ 	.word	0x00000000
        /*0730*/ 	.word	0x00000000
        /*0734*/ 	.short	0x0101
        /*0736*/ 	.byte	0xff
	.zero		1


	//   ....[99]....
        /*0738*/ 	.word	0x00008280
        /*073c*/ 	.word	0x000000ff
        /*0740*/ 	.word	0x00000000
        /*0744*/ 	.short	0x0101
        /*0746*/ 	.byte	0x04
	.zero		1


	//   ....[100]....
        /*0748*/ 	.word	0x000082a0
        /*074c*/ 	.word	0x00000002
        /*0750*/ 	.word	0x000000f0
        /*0754*/ 	.short	0x010a
        /*0756*/ 	.byte	0xff
	.zero		1


	//   ....[101]....
        /*0758*/ 	.word	0x00008300
        /*075c*/ 	.word	0x00000002
        /*0760*/ 	.word	0x00000020
        /*0764*/ 	.short	0x010a
        /*0766*/ 	.byte	0xff
	.zero		1


	//   ....[102]....
        /*0768*/ 	.word	0x00008360
        /*076c*/ 	.word	0x00000002
        /*0770*/ 	.word	0x00000020
        /*0774*/ 	.short	0x010a
        /*0776*/ 	.byte	0xff
	.zero		1


	//   ....[103]....
        /*0778*/ 	.word	0x000083b0
        /*077c*/ 	.word	0x00000002
        /*0780*/ 	.word	0x00000080
        /*0784*/ 	.short	0x010a
        /*0786*/ 	.byte	0xff
	.zero		1


	//   ....[104]....
        /*0788*/ 	.word	0x00008410
        /*078c*/ 	.word	0x00000000
        /*0790*/ 	.word	0x00000000
        /*0794*/ 	.short	0x010a
        /*0796*/ 	.byte	0xff
	.zero		1


	//   ....[105]....
        /*0798*/ 	.word	0x00008470
        /*079c*/ 	.word	0x00000000
        /*07a0*/ 	.word	0x00000000
        /*07a4*/ 	.short	0x010a
        /*07a6*/ 	.byte	0xff
	.zero		1


	//   ....[106]....
        /*07a8*/ 	.word	0x000084d0
        /*07ac*/ 	.word	0x00000000
        /*07b0*/ 	.word	0x00000000
        /*07b4*/ 	.short	0x010a
        /*07b6*/ 	.byte	0xff
	.zero		1


	//   ....[107]....
        /*07b8*/ 	.word	0x00008520
        /*07bc*/ 	.word	0x00000000
        /*07c0*/ 	.word	0x000000e0
        /*07c4*/ 	.short	0x010a
        /*07c6*/ 	.byte	0xff
	.zero		1


	//   ....[108]....
        /*07c8*/ 	.word	0x00008580
        /*07cc*/ 	.word	0x00000000
        /*07d0*/ 	.word	0x00000090
        /*07d4*/ 	.short	0x010a
        /*07d6*/ 	.byte	0xff
	.zero		1


	//   ....[109]....
        /*07d8*/ 	.word	0x000085d0
        /*07dc*/ 	.word	0x00000000
        /*07e0*/ 	.word	0x00000080
        /*07e4*/ 	.short	0x010a
        /*07e6*/ 	.byte	0xff
	.zero		1


	//   ....[110]....
        /*07e8*/ 	.word	0x00008630
        /*07ec*/ 	.word	0x00000000
        /*07f0*/ 	.word	0x00000090
        /*07f4*/ 	.short	0x010a
        /*07f6*/ 	.byte	0xff
	.zero		1


	//   ....[111]....
        /*07f8*/ 	.word	0x00008690
        /*07fc*/ 	.word	0x00000004
        /*0800*/ 	.word	0x00000008
        /*0804*/ 	.short	0x010a
        /*0806*/ 	.byte	0xff
	.zero		1


	//   ....[112]....
        /*0808*/ 	.word	0x00008770
        /*080c*/ 	.word	0x00000002
        /*0810*/ 	.word	0x00000008
        /*0814*/ 	.short	0x010a
        /*0816*/ 	.byte	0xff
	.zero		1


	//   ....[113]....
        /*0818*/ 	.word	0x000087c0
        /*081c*/ 	.word	0x00000000
        /*0820*/ 	.word	0x00000080
        /*0824*/ 	.short	0x010a
        /*0826*/ 	.byte	0xff
	.zero		1


	//   ....[114]....
        /*0828*/ 	.word	0x00008830
        /*082c*/ 	.word	0x00000000
        /*0830*/ 	.word	0x000000c0
        /*0834*/ 	.short	0x010a
        /*0836*/ 	.byte	0xff
	.zero		1


	//   ....[115]....
        /*0838*/ 	.word	0x00008890
        /*083c*/ 	.word	0x00000000
        /*0840*/ 	.word	0x00000000
        /*0844*/ 	.short	0x010a
        /*0846*/ 	.byte	0xff
	.zero		1


	//   ....[116]....
        /*0848*/ 	.word	0x000088f0
        /*084c*/ 	.word	0x00000000
        /*0850*/ 	.word	0x00000000
        /*0854*/ 	.short	0x010a
        /*0856*/ 	.byte	0xff
	.zero		1


	//   ....[117]....
        /*0858*/ 	.word	0x00008950
        /*085c*/ 	.word	0x00000000
        /*0860*/ 	.word	0x00000000
        /*0864*/ 	.short	0x010a
        /*0866*/ 	.byte	0xff
	.zero		1


	//   ....[118]....
        /*0868*/ 	.word	0x000089b0
        /*086c*/ 	.word	0x00000000
        /*0870*/ 	.word	0x00000000
        /*0874*/ 	.short	0x010a
        /*0876*/ 	.byte	0xff
	.zero		1


	//   ....[119]....
        /*0878*/ 	.word	0x00008a10
        /*087c*/ 	.word	0x00000000
        /*0880*/ 	.word	0x00000100
        /*0884*/ 	.short	0x010a
        /*0886*/ 	.byte	0xff
	.zero		1


	//   ....[120]....
        /*0888*/ 	.word	0x00008a60
        /*088c*/ 	.word	0x00000000
        /*0890*/ 	.word	0x00000080
        /*0894*/ 	.short	0x010a
        /*0896*/ 	.byte	0xff
	.zero		1


	//   ....[121]....
        /*0898*/ 	.word	0x00008ac0
        /*089c*/ 	.word	0x00000000
        /*08a0*/ 	.word	0x00000078
        /*08a4*/ 	.short	0x010a
        /*08a6*/ 	.byte	0xff
	.zero		1


	//   ....[122]....
        /*08a8*/ 	.word	0x00008b20
        /*08ac*/ 	.word	0x00000000
        /*08b0*/ 	.word	0x00000058
        /*08b4*/ 	.short	0x010a
        /*08b6*/ 	.byte	0xff
	.zero		1


	//   ....[123]....
        /*08b8*/ 	.word	0x00008b80
        /*08bc*/ 	.word	0x00000000
        /*08c0*/ 	.word	0x00000058
        /*08c4*/ 	.short	0x010a
        /*08c6*/ 	.byte	0xff
	.zero		1


	//   ....[124]....
        /*08c8*/ 	.word	0x00008be0
        /*08cc*/ 	.word	0x00000000
        /*08d0*/ 	.word	0x00000000
        /*08d4*/ 	.short	0x010a
        /*08d6*/ 	.byte	0xff
	.zero		1


	//   ....[125]....
        /*08d8*/ 	.word	0x00008c40
        /*08dc*/ 	.word	0x00000000
        /*08e0*/ 	.word	0x00000000
        /*08e4*/ 	.short	0x010a
        /*08e6*/ 	.byte	0xff
	.zero		1


	//   ....[126]....
        /*08e8*/ 	.word	0x00008c90
        /*08ec*/ 	.word	0x00000000
        /*08f0*/ 	.word	0x00000080
        /*08f4*/ 	.short	0x010a
        /*08f6*/ 	.byte	0xff
	.zero		1


	//   ....[127]....
        /*08f8*/ 	.word	0x00008ce0
        /*08fc*/ 	.word	0x00000000
        /*0900*/ 	.word	0x00000040
        /*0904*/ 	.short	0x010a
        /*0906*/ 	.byte	0xff
	.zero		1


	//   ....[128]....
        /*0908*/ 	.word	0x00008d30
        /*090c*/ 	.word	0x00000051
        /*0910*/ 	.word	0x000000a0
        /*0914*/ 	.short	0x010a
        /*0916*/ 	.byte	0xff
	.zero		1


	//   ....[129]....
        /*0918*/ 	.word	0x00008d80
        /*091c*/ 	.word	0x00000002
        /*0920*/ 	.word	0x00000040
        /*0924*/ 	.short	0x010a
        /*0926*/ 	.byte	0xff
	.zero		1


	//----- nvinfo : EIATTR_NUM_MBARRIERS
	.align		4
.L_47:
        /*0928*/ 	.byte	0x03, 0x38
        /*092a*/ 	.short	0x0021


	//----- nvinfo : EIATTR_EXIT_INSTR_OFFSETS
	.align		4
        /*092c*/ 	.byte	0x04, 0x1c
        /*092e*/ 	.short	(.L_49 - .L_48)


	//   ....[0]....
.L_48:
        /*0930*/ 	.word	0x00002ce0


	//   ....[1]....
        /*0934*/ 	.word	0x000031e0


	//   ....[2]....
        /*0938*/ 	.word	0x00003240


	//   ....[3]....
        /*093c*/ 	.word	0x00004b90


	//   ....[4]....
        /*0940*/ 	.word	0x00005b30


	//   ....[5]....
        /*0944*/ 	.word	0x00005b70


	//   ....[6]....
        /*0948*/ 	.word	0x00008170


	//   ....[7]....
        /*094c*/ 	.word	0x000081f0


	//   ....[8]....
        /*0950*/ 	.word	0x00008220


	//   ....[9]....
        /*0954*/ 	.word	0x00008290


	//----- nvinfo : EIATTR_MAX_THREADS
	.align		4
.L_49:
        /*0958*/ 	.byte	0x04, 0x05
        /*095a*/ 	.short	(.L_51 - .L_50)
.L_50:
        /*095c*/ 	.word	0x00000100
        /*0960*/ 	.word	0x00000001
        /*0964*/ 	.word	0x00000001


	//----- nvinfo : EIATTR_CRS_STACK_SIZE
	.align		4
.L_51:
        /*0968*/ 	.byte	0x04, 0x1e
        /*096a*/ 	.short	(.L_53 - .L_52)
.L_52:
        /*096c*/ 	.word	0x00000000


	//----- nvinfo : EIATTR_CBANK_PARAM_SIZE
	.align		4
.L_53:
        /*0970*/ 	.byte	0x03, 0x19
        /*0972*/ 	.short	0x0800


	//----- nvinfo : EIATTR_PARAM_CBANK
	.align		4
        /*0974*/ 	.byte	0x04, 0x0a
        /*0976*/ 	.short	(.L_55 - .L_54)
	.align		4
.L_54:
        /*0978*/ 	.word	index@(.nv.constant0._ZN7cutlass13device_kernelINS_4gemm6kernel13GemmUniversalIN4cute5tupleIJiiiiEEENS1_10collective13CollectiveMmaINS1_35MainloopSm100TmaUmmaWarpSpecializedILi4ELi2ELi4ENS5_IJNS4_1CILi2EEENSA_ILi1EEESC_EEEEENS5_IJNSA_ILi128EEENSA_ILi64EEESF_EEENS_10tfloat32_tENS5_IJlSC_lEEESI_SJ_NS4_8TiledMMAINS4_8MMA_AtomIJNS4_23SM100_MMA_TF32_2x1SM_SSISI_SI_fLi128ELi64ELNS4_4UMMA5MajorE0ELSO_0ELNSN_7ScaleInE0ELSP_0EEEEEENS4_6LayoutINS5_IJSC_SC_SC_EEENS5_IJNSA_ILi0EEESU_SU_EEEEENS5_IJNS4_10UnderscoreESX_SX_EEEEENS4_18SM100_TMA_2SM_LOADENS4_14ComposedLayoutINS4_7SwizzleILi3ELi4ELi3EEENS4_18smem_ptr_flag_bitsILi32EEENSS_INS5_IJNSA_ILi8EEENSA_ILi32EEEEEENS5_IJS17_SC_EEEEEEEvNS4_8identityES10_S1B_vS1C_EENS_8epilogue10collective18CollectiveEpilogueINS1E_23Sm100TmaWarpSpecializedILi3ELi2ELi16ELb1ELb0EEEJNS5_IJSG_SG_SF_EEENS5_IJNSS_ISG_SC_EENSS_INS5_IJNSA_ILi16EEESB_EEENS5_IJSC_S17_EEEEEEEESI_SJ_SI_SJ_NS1E_6fusion15FusionCallbacksIS1I_NS1Q_17LinearCombinationISI_fSI_fLNS_15FloatRoundStyleE2EEES1J_S1P_JEEENS4_5SM1004TMEM4LOAD26SM100_TMEM_LOAD_32dp32b16xENS4_13SM90_TMA_LOADENS11_INS12_ILi2ELi4ELi3EEES15_NSS_INS5_IJS16_S1L_EEENS5_IJS1L_SC_EEEEEEENS4_39AutoVectorizingCopyWithAssumedAlignmentILi128EEENS4_14SM90_TMA_STOREES25_S27_S27_EEEvvEEEEvNT_6ParamsE)
        /*097c*/ 	.short	0x0380
        /*097e*/ 	.short	0x0800


	//----- nvinfo : EIATTR_SW_WAR
	.align		4
.L_55:
        /*0980*/ 	.byte	0x04, 0x36
        /*0982*/ 	.short	(.L_57 - .L_56)
.L_56:
        /*0984*/ 	.word	0x00000008
.L_57:


//--------------------- .nv.callgraph             --------------------------
	.section	.nv.callgraph,"",@"SHT_CUDA_CALLGRAPH"
	.align	4
	.sectionentsize	8
	.align		4
        /*0000*/ 	.word	0x00000000
	.align		4
        /*0004*/ 	.word	0xffffffff
	.align		4
        /*0008*/ 	.word	index@(_ZN7cutlass13device_kernelINS_4gemm6kernel13GemmUniversalIN4cute5tupleIJiiiiEEENS1_10collective13CollectiveMmaINS1_35MainloopSm100TmaUmmaWarpSpecializedILi4ELi2ELi4ENS5_IJNS4_1CILi2EEENSA_ILi1EEESC_EEEEENS5_IJNSA_ILi128EEENSA_ILi64EEESF_EEENS_10tfloat32_tENS5_IJlSC_lEEESI_SJ_NS4_8TiledMMAINS4_8MMA_AtomIJNS4_23SM100_MMA_TF32_2x1SM_SSISI_SI_fLi128ELi64ELNS4_4UMMA5MajorE0ELSO_0ELNSN_7ScaleInE0ELSP_0EEEEEENS4_6LayoutINS5_IJSC_SC_SC_EEENS5_IJNSA_ILi0EEESU_SU_EEEEENS5_IJNS4_10UnderscoreESX_SX_EEEEENS4_18SM100_TMA_2SM_LOADENS4_14ComposedLayoutINS4_7SwizzleILi3ELi4ELi3EEENS4_18smem_ptr_flag_bitsILi32EEENSS_INS5_IJNSA_ILi8EEENSA_ILi32EEEEEENS5_IJS17_SC_EEEEEEEvNS4_8identityES10_S1B_vS1C_EENS_8epilogue10collective18CollectiveEpilogueINS1E_23Sm100TmaWarpSpecializedILi3ELi2ELi16ELb1ELb0EEEJNS5_IJSG_SG_SF_EEENS5_IJNSS_ISG_SC_EENSS_INS5_IJNSA_ILi16EEESB_EEENS5_IJSC_S17_EEEEEEEESI_SJ_SI_SJ_NS1E_6fusion15FusionCallbacksIS1I_NS1Q_17LinearCombinationISI_fSI_fLNS_15FloatRoundStyleE2EEES1J_S1P_JEEENS4_5SM1004TMEM4LOAD26SM100_TMEM_LOAD_32dp32b16xENS4_13SM90_TMA_LOADENS11_INS12_ILi2ELi4ELi3EEES15_NSS_INS5_IJS16_S1L_EEENS5_IJS1L_SC_EEEEEEENS4_39AutoVectorizingCopyWithAssumedAlignmentILi128EEENS4_14SM90_TMA_STOREES25_S27_S27_EEEvvEEEEvNT_6ParamsE)
	.align		4
        /*000c*/ 	.word	index@(__assertfail)
	.align		4
        /*0010*/ 	.word	0x00000000
	.align		4
        /*0014*/ 	.word	0xfffffffe
	.align		4
        /*0018*/ 	.word	0x00000000
	.align		4
        /*001c*/ 	.word	0xfffffffd
	.align		4
        /*0020*/ 	.word	0x00000000
	.align		4
        /*0024*/ 	.word	0xfffffffc


//--------------------- .nv.constant4             --------------------------
	.section	.nv.constant4,"a",@progbits
	.align	8
	.align		8
.nv.constant4:
        /*0000*/ 	.dword	__assertfail
	.align		8
        /*0008*/ 	.dword	__unnamed_1
	.align		8
        /*0010*/ 	.dword	__unnamed_2
	.align		8
        /*0018*/ 	.dword	_ZN40_INTERNAL_79e7ed0b_4_k_cu_cd2da043_105034cuda3std3__45__cpo5beginE
	.align		8
        /*0020*/ 	.dword	_ZN40_INTERNAL_79e7ed0b_4_k_cu_cd2da043_105034cuda3std3__45__cpo3endE
	.align		8
        /*0028*/ 	.dword	_ZN40_INTERNAL_79e7ed0b_4_k_cu_cd2da043_105034cuda3std3__45__cpo6cbeginE
	.align		8
        /*0030*/ 	.dword	_ZN40_INTERNAL_79e7ed0b_4_k_cu_cd2da043_105034cuda3std3__45__cpo4cendE
	.align		8
        /*0038*/ 	.dword	_ZN40_INTERNAL_79e7ed0b_4_k_cu_cd2da043_105034cuda3std3__442_GLOBAL__N__79e7ed0b_4_k_cu_cd2da043_105036ignoreE
	.align		8
        /*0040*/ 	.dword	_ZN40_INTERNAL_79e7ed0b_4_k_cu_cd2da043_105034cuda3std3__419piecewise_constructE
	.align		8
        /*0048*/ 	.dword	_ZN40_INTERNAL_79e7ed0b_4_k_cu_cd2da043_105034cuda3std3__48in_placeE
	.align		8
        /*0050*/ 	.dword	_ZN40_INTERNAL_79e7ed0b_4_k_cu_cd2da043_105034cuda3std6ranges3__45__cpo4swapE
	.align		8
        /*0058*/ 	.dword	_ZN40_INTERNAL_79e7ed0b_4_k_cu_cd2da043_105034cuda3std6ranges3__45__cpo9iter_moveE
	.align		8
        /*0060*/ 	.dword	_ZN40_INTERNAL_79e7ed0b_4_k_cu_cd2da043_105034cute7productE
	.align		8
        /*0068*/ 	.dword	_ZN40_INTERNAL_79e7ed0b_4_k_cu_cd2da043_105034cute1_E
	.align		8
        /*0070*/ 	.dword	$str$25
	.align		8
        /*0078*/ 	.dword	$str$26
	.align		8
        /*0080*/ 	.dword	$str$27
	.align		8
        /*0088*/ 	.dword	$str$28


//--------------------- .text._ZN7cutlass13device_kernelINS_4gemm6kernel13GemmUniversalIN4cute5tupleIJiiiiEEENS1_10collective13CollectiveMmaINS1_35MainloopSm100TmaUmmaWarpSpecializedILi4ELi2ELi4ENS5_IJNS4_1CILi2EEENSA_ILi1EEESC_EEEEENS5_IJNSA_ILi128EEENSA_ILi64EEESF_EEENS_10tfloat32_tENS5_IJlSC_lEEESI_SJ_NS4_8TiledMMAINS4_8MMA_AtomIJNS4_23SM100_MMA_TF32_2x1SM_SSISI_SI_fLi128ELi64ELNS4_4UMMA5MajorE0ELSO_0ELNSN_7ScaleInE0ELSP_0EEEEEENS4_6LayoutINS5_IJSC_SC_SC_EEENS5_IJNSA_ILi0EEESU_SU_EEEEENS5_IJNS4_10UnderscoreESX_SX_EEEEENS4_18SM100_TMA_2SM_LOADENS4_14ComposedLayoutINS4_7SwizzleILi3ELi4ELi3EEENS4_18smem_ptr_flag_bitsILi32EEENSS_INS5_IJNSA_ILi8EEENSA_ILi32EEEEEENS5_IJS17_SC_EEEEEEEvNS4_8identityES10_S1B_vS1C_EENS_8epilogue10collective18CollectiveEpilogueINS1E_23Sm100TmaWarpSpecializedILi3ELi2ELi16ELb1ELb0EEEJNS5_IJSG_SG_SF_EEENS5_IJNSS_ISG_SC_EENSS_INS5_IJNSA_ILi16EEESB_EEENS5_IJSC_S17_EEEEEEEESI_SJ_SI_SJ_NS1E_6fusion15FusionCallbacksIS1I_NS1Q_17LinearCombinationISI_fSI_fLNS_15FloatRoundStyleE2EEES1J_S1P_JEEENS4_5SM1004TMEM4LOAD26SM100_TMEM_LOAD_32dp32b16xENS4_13SM90_TMA_LOADENS11_INS12_ILi2ELi4ELi3EEES15_NSS_INS5_IJS16_S1L_EEENS5_IJS1L_SC_EEEEEEENS4_39AutoVectorizingCopyWithAssumedAlignmentILi128EEENS4_14SM90_TMA_STOREES25_S27_S27_EEEvvEEEEvNT_6ParamsE --------------------------
	.section	.text._ZN7cutlass13device_kernelINS_4gemm6kernel13GemmUniversalIN4cute5tupleIJiiiiEEENS1_10collective13CollectiveMmaINS1_35MainloopSm100TmaUmmaWarpSpecializedILi4ELi2ELi4ENS5_IJNS4_1CILi2EEENSA_ILi1EEESC_EEEEENS5_IJNSA_ILi128EEENSA_ILi64EEESF_EEENS_10tfloat32_tENS5_IJlSC_lEEESI_SJ_NS4_8TiledMMAINS4_8MMA_AtomIJNS4_23SM100_MMA_TF32_2x1SM_SSISI_SI_fLi128ELi64ELNS4_4UMMA5MajorE0ELSO_0ELNSN_7ScaleInE0ELSP_0EEEEEENS4_6LayoutINS5_IJSC_SC_SC_EEENS5_IJNSA_ILi0EEESU_SU_EEEEENS5_IJNS4_10UnderscoreESX_SX_EEEEENS4_18SM100_TMA_2SM_LOADENS4_14ComposedLayoutINS4_7SwizzleILi3ELi4ELi3EEENS4_18smem_ptr_flag_bitsILi32EEENSS_INS5_IJNSA_ILi8EEENSA_ILi32EEEEEENS5_IJS17_SC_EEEEEEEvNS4_8identityES10_S1B_vS1C_EENS_8epilogue10collective18CollectiveEpilogueINS1E_23Sm100TmaWarpSpecializedILi3ELi2ELi16ELb1ELb0EEEJNS5_IJSG_SG_SF_EEENS5_IJNSS_ISG_SC_EENSS_INS5_IJNSA_ILi16EEESB_EEENS5_IJSC_S17_EEEEEEEESI_SJ_SI_SJ_NS1E_6fusion15FusionCallbacksIS1I_NS1Q_17LinearCombinationISI_fSI_fLNS_15FloatRoundStyleE2EEES1J_S1P_JEEENS4_5SM1004TMEM4LOAD26SM100_TMEM_LOAD_32dp32b16xENS4_13SM90_TMA_LOADENS11_INS12_ILi2ELi4ELi3EEES15_NSS_INS5_IJS16_S1L_EEENS5_IJS1L_SC_EEEEEEENS4_39AutoVectorizingCopyWithAssumedAlignmentILi128EEENS4_14SM90_TMA_STOREES25_S27_S27_EEEvvEEEEvNT_6ParamsE,"ax",@progbits
	.align	128
.text._ZN7cutlass13device_kernelINS_4gemm6kernel13GemmUniversalIN4cute5tupleIJiiiiEEENS1_10collective13CollectiveMmaINS1_35MainloopSm100TmaUmmaWarpSpecializedILi4ELi2ELi4ENS5_IJNS4_1CILi2EEENSA_ILi1EEESC_EEEEENS5_IJNSA_ILi128EEENSA_ILi64EEESF_EEENS_10tfloat32_tENS5_IJlSC_lEEESI_SJ_NS4_8TiledMMAINS4_8MMA_AtomIJNS4_23SM100_MMA_TF32_2x1SM_SSISI_SI_fLi128ELi64ELNS4_4UMMA5MajorE0ELSO_0ELNSN_7ScaleInE0ELSP_0EEEEEENS4_6LayoutINS5_IJSC_SC_SC_EEENS5_IJNSA_ILi0EEESU_SU_EEEEENS5_IJNS4_10UnderscoreESX_SX_EEEEENS4_18SM100_TMA_2SM_LOADENS4_14ComposedLayoutINS4_7SwizzleILi3ELi4ELi3EEENS4_18smem_ptr_flag_bitsILi32EEENSS_INS5_IJNSA_ILi8EEENSA_ILi32EEEEEENS5_IJS17_SC_EEEEEEEvNS4_8identityES10_S1B_vS1C_EENS_8epilogue10collective18CollectiveEpilogueINS1E_23Sm100TmaWarpSpecializedILi3ELi2ELi16ELb1ELb0EEEJNS5_IJSG_SG_SF_EEENS5_IJNSS_ISG_SC_EENSS_INS5_IJNSA_ILi16EEESB_EEENS5_IJSC_S17_EEEEEEEESI_SJ_SI_SJ_NS1E_6fusion15FusionCallbacksIS1I_NS1Q_17LinearCombinationISI_fSI_fLNS_15FloatRoundStyleE2EEES1J_S1P_JEEENS4_5SM1004TMEM4LOAD26SM100_TMEM_LOAD_32dp32b16xENS4_13SM90_TMA_LOADENS11_INS12_ILi2ELi4ELi3EEES15_NSS_INS5_IJS16_S1L_EEENS5_IJS1L_SC_EEEEEEENS4_39AutoVectorizingCopyWithAssumedAlignmentILi128EEENS4_14SM90_TMA_STOREES25_S27_S27_EEEvvEEEEvNT_6ParamsE:
        .type           _ZN7cutlass13device_kernelINS_4gemm6kernel13GemmUniversalIN4cute5tupleIJiiiiEEENS1_10collective13CollectiveMmaINS1_35MainloopSm100TmaUmmaWarpSpecializedILi4ELi2ELi4ENS5_IJNS4_1CILi2EEENSA_ILi1EEESC_EEEEENS5_IJNSA_ILi128EEENSA_ILi64EEESF_EEENS_10tfloat32_tENS5_IJlSC_lEEESI_SJ_NS4_8TiledMMAINS4_8MMA_AtomIJNS4_23SM100_MMA_TF32_2x1SM_SSISI_SI_fLi128ELi64ELNS4_4UMMA5MajorE0ELSO_0ELNSN_7ScaleInE0ELSP_0EEEEEENS4_6LayoutINS5_IJSC_SC_SC_EEENS5_IJNSA_ILi0EEESU_SU_EEEEENS5_IJNS4_10UnderscoreESX_SX_EEEEENS4_18SM100_TMA_2SM_LOADENS4_14ComposedLayoutINS4_7SwizzleILi3ELi4ELi3EEENS4_18smem_ptr_flag_bitsILi32EEENSS_INS5_IJNSA_ILi8EEENSA_ILi32EEEEEENS5_IJS17_SC_EEEEEEEvNS4_8identityES10_S1B_vS1C_EENS_8epilogue10collective18CollectiveEpilogueINS1E_23Sm100TmaWarpSpecializedILi3ELi2ELi16ELb1ELb0EEEJNS5_IJSG_SG_SF_EEENS5_IJNSS_ISG_SC_EENSS_INS5_IJNSA_ILi16EEESB_EEENS5_IJSC_S17_EEEEEEEESI_SJ_SI_SJ_NS1E_6fusion15FusionCallbacksIS1I_NS1Q_17LinearCombinationISI_fSI_fLNS_15FloatRoundStyleE2EEES1J_S1P_JEEENS4_5SM1004TMEM4LOAD26SM100_TMEM_LOAD_32dp32b16xENS4_13SM90_TMA_LOADENS11_INS12_ILi2ELi4ELi3EEES15_NSS_INS5_IJS16_S1L_EEENS5_IJS1L_SC_EEEEEEENS4_39AutoVectorizingCopyWithAssumedAlignmentILi128EEENS4_14SM90_TMA_STOREES25_S27_S27_EEEvvEEEEvNT_6ParamsE,@function
        .size           _ZN7cutlass13device_kernelINS_4gemm6kernel13GemmUniversalIN4cute5tupleIJiiiiEEENS1_10collective13CollectiveMmaINS1_35MainloopSm100TmaUmmaWarpSpecializedILi4ELi2ELi4ENS5_IJNS4_1CILi2EEENSA_ILi1EEESC_EEEEENS5_IJNSA_ILi128EEENSA_ILi64EEESF_EEENS_10tfloat32_tENS5_IJlSC_lEEESI_SJ_NS4_8TiledMMAINS4_8MMA_AtomIJNS4_23SM100_MMA_TF32_2x1SM_SSISI_SI_fLi128ELi64ELNS4_4UMMA5MajorE0ELSO_0ELNSN_7ScaleInE0ELSP_0EEEEEENS4_6LayoutINS5_IJSC_SC_SC_EEENS5_IJNSA_ILi0EEESU_SU_EEEEENS5_IJNS4_10UnderscoreESX_SX_EEEEENS4_18SM100_TMA_2SM_LOADENS4_14ComposedLayoutINS4_7SwizzleILi3ELi4ELi3EEENS4_18smem_ptr_flag_bitsILi32EEENSS_INS5_IJNSA_ILi8EEENSA_ILi32EEEEEENS5_IJS17_SC_EEEEEEEvNS4_8identityES10_S1B_vS1C_EENS_8epilogue10collective18CollectiveEpilogueINS1E_23Sm100TmaWarpSpecializedILi3ELi2ELi16ELb1ELb0EEEJNS5_IJSG_SG_SF_EEENS5_IJNSS_ISG_SC_EENSS_INS5_IJNSA_ILi16EEESB_EEENS5_IJSC_S17_EEEEEEEESI_SJ_SI_SJ_NS1E_6fusion15FusionCallbacksIS1I_NS1Q_17LinearCombinationISI_fSI_fLNS_15FloatRoundStyleE2EEES1J_S1P_JEEENS4_5SM1004TMEM4LOAD26SM100_TMEM_LOAD_32dp32b16xENS4_13SM90_TMA_LOADENS11_INS12_ILi2ELi4ELi3EEES15_NSS_INS5_IJS16_S1L_EEENS5_IJS1L_SC_EEEEEEENS4_39AutoVectorizingCopyWithAssumedAlignmentILi128EEENS4_14SM90_TMA_STOREES25_S27_S27_EEEvvEEEEvNT_6ParamsE,(.L_x_179 - _ZN7cutlass13device_kernelINS_4gemm6kernel13GemmUniversalIN4cute5tupleIJiiiiEEENS1_10collective13CollectiveMmaINS1_35MainloopSm100TmaUmmaWarpSpecializedILi4ELi2ELi4ENS5_IJNS4_1CILi2EEENSA_ILi1EEESC_EEEEENS5_IJNSA_ILi128EEENSA_ILi64EEESF_EEENS_10tfloat32_tENS5_IJlSC_lEEESI_SJ_NS4_8TiledMMAINS4_8MMA_AtomIJNS4_23SM100_MMA_TF32_2x1SM_SSISI_SI_fLi128ELi64ELNS4_4UMMA5MajorE0ELSO_0ELNSN_7ScaleInE0ELSP_0EEEEEENS4_6LayoutINS5_IJSC_SC_SC_EEENS5_IJNSA_ILi0EEESU_SU_EEEEENS5_IJNS4_10UnderscoreESX_SX_EEEEENS4_18SM100_TMA_2SM_LOADENS4_14ComposedLayoutINS4_7SwizzleILi3ELi4ELi3EEENS4_18smem_ptr_flag_bitsILi32EEENSS_INS5_IJNSA_ILi8EEENSA_ILi32EEEEEENS5_IJS17_SC_EEEEEEEvNS4_8identityES10_S1B_vS1C_EENS_8epilogue10collective18CollectiveEpilogueINS1E_23Sm100TmaWarpSpecializedILi3ELi2ELi16ELb1ELb0EEEJNS5_IJSG_SG_SF_EEENS5_IJNSS_ISG_SC_EENSS_INS5_IJNSA_ILi16EEESB_EEENS5_IJSC_S17_EEEEEEEESI_SJ_SI_SJ_NS1E_6fusion15FusionCallbacksIS1I_NS1Q_17LinearCombinationISI_fSI_fLNS_15FloatRoundStyleE2EEES1J_S1P_JEEENS4_5SM1004TMEM4LOAD26SM100_TMEM_LOAD_32dp32b16xENS4_13SM90_TMA_LOADENS11_INS12_ILi2ELi4ELi3EEES15_NSS_INS5_IJS16_S1L_EEENS5_IJS1L_SC_EEEEEEENS4_39AutoVectorizingCopyWithAssumedAlignmentILi128EEENS4_14SM90_TMA_STOREES25_S27_S27_EEEvvEEEEvNT_6ParamsE)
        .other          _ZN7cutlass13device_kernelINS_4gemm6kernel13GemmUniversalIN4cute5tupleIJiiiiEEENS1_10collective13CollectiveMmaINS1_35MainloopSm100TmaUmmaWarpSpecializedILi4ELi2ELi4ENS5_IJNS4_1CILi2EEENSA_ILi1EEESC_EEEEENS5_IJNSA_ILi128EEENSA_ILi64EEESF_EEENS_10tfloat32_tENS5_IJlSC_lEEESI_SJ_NS4_8TiledMMAINS4_8MMA_AtomIJNS4_23SM100_MMA_TF32_2x1SM_SSISI_SI_fLi128ELi64ELNS4_4UMMA5MajorE0ELSO_0ELNSN_7ScaleInE0ELSP_0EEEEEENS4_6LayoutINS5_IJSC_SC_SC_EEENS5_IJNSA_ILi0EEESU_SU_EEEEENS5_IJNS4_10UnderscoreESX_SX_EEEEENS4_18SM100_TMA_2SM_LOADENS4_14ComposedLayoutINS4_7SwizzleILi3ELi4ELi3EEENS4_18smem_ptr_flag_bitsILi32EEENSS_INS5_IJNSA_ILi8EEENSA_ILi32EEEEEENS5_IJS17_SC_EEEEEEEvNS4_8identityES10_S1B_vS1C_EENS_8epilogue10collective18CollectiveEpilogueINS1E_23Sm100TmaWarpSpecializedILi3ELi2ELi16ELb1ELb0EEEJNS5_IJSG_SG_SF_EEENS5_IJNSS_ISG_SC_EENSS_INS5_IJNSA_ILi16EEESB_EEENS5_IJSC_S17_EEEEEEEESI_SJ_SI_SJ_NS1E_6fusion15FusionCallbacksIS1I_NS1Q_17LinearCombinationISI_fSI_fLNS_15FloatRoundStyleE2EEES1J_S1P_JEEENS4_5SM1004TMEM4LOAD26SM100_TMEM_LOAD_32dp32b16xENS4_13SM90_TMA_LOADENS11_INS12_ILi2ELi4ELi3EEES15_NSS_INS5_IJS16_S1L_EEENS5_IJS1L_SC_EEEEEEENS4_39AutoVectorizingCopyWithAssumedAlignmentILi128EEENS4_14SM90_TMA_STOREES25_S27_S27_EEEvvEEEEvNT_6ParamsE,@"STO_CUDA_ENTRY STV_DEFAULT"
_ZN7cutlass13device_kernelINS_4gemm6kernel13GemmUniversalIN4cute5tupleIJiiiiEEENS1_10collective13CollectiveMmaINS1_35MainloopSm100TmaUmmaWarpSpecializedILi4ELi2ELi4ENS5_IJNS4_1CILi2EEENSA_ILi1EEESC_EEEEENS5_IJNSA_ILi128EEENSA_ILi64EEESF_EEENS_10tfloat32_tENS5_IJlSC_lEEESI_SJ_NS4_8TiledMMAINS4_8MMA_AtomIJNS4_23SM100_MMA_TF32_2x1SM_SSISI_SI_fLi128ELi64ELNS4_4UMMA5MajorE0ELSO_0ELNSN_7ScaleInE0ELSP_0EEEEEENS4_6LayoutINS5_IJSC_SC_SC_EEENS5_IJNSA_ILi0EEESU_SU_EEEEENS5_IJNS4_10UnderscoreESX_SX_EEEEENS4_18SM100_TMA_2SM_LOADENS4_14ComposedLayoutINS4_7SwizzleILi3ELi4ELi3EEENS4_18smem_ptr_flag_bitsILi32EEENSS_INS5_IJNSA_ILi8EEENSA_ILi32EEEEEENS5_IJS17_SC_EEEEEEEvNS4_8identityES10_S1B_vS1C_EENS_8epilogue10collective18CollectiveEpilogueINS1E_23Sm100TmaWarpSpecializedILi3ELi2ELi16ELb1ELb0EEEJNS5_IJSG_SG_SF_EEENS5_IJNSS_ISG_SC_EENSS_INS5_IJNSA_ILi16EEESB_EEENS5_IJSC_S17_EEEEEEEESI_SJ_SI_SJ_NS1E_6fusion15FusionCallbacksIS1I_NS1Q_17LinearCombinationISI_fSI_fLNS_15FloatRoundStyleE2EEES1J_S1P_JEEENS4_5SM1004TMEM4LOAD26SM100_TMEM_LOAD_32dp32b16xENS4_13SM90_TMA_LOADENS11_INS12_ILi2ELi4ELi3EEES15_NSS_INS5_IJS16_S1L_EEENS5_IJS1L_SC_EEEEEEENS4_39AutoVectorizingCopyWithAssumedAlignmentILi128EEENS4_14SM90_TMA_STOREES25_S27_S27_EEEvvEEEEvNT_6ParamsE:
[----:B------:R-:W1:Y:S01]  /*0000*/  LDC R1, c[0x0][0x37c] ;  /* 0x0000df00ff017b82 */ /* 0x000e620000000800 */
[----:B------:R-:W2:Y:S01]  /*0010*/  S2R R69, SR_TID.X ;  /* 0x0000000000457919 */ /* 0x000ea20000002100 */
[----:B------:R-:W3:Y:S06]  /*0020*/  LDCU.64 UR8, c[0x0][0x890] ;  /* 0x00011200ff0877ac */ /* 0x000eec0008000a00 */
[----:B------:R-:W4:Y:S01]  /*0030*/  S2UR UR47, SR_CgaCtaId ;  /* 0x00000000002f79c3 */ /* 0x000f220000008800 */
[----:B------:R-:W-:Y:S02]  /*0040*/  PRMT R64, RZ, 0x7610, R64 ;  /* 0x00007610ff407816 */ /* 0x000fe40000000040 */
[----:B------:R-:W-:Y:S01]  /*0050*/  ELECT P1, URZ, PT ;  /* 0x0000000000ff782f */ /* 0x000fe20003820000 */
[----:B------:R-:W1:Y:S01]  /*0060*/  LDCU.64 UR56, c[0x0][0x358] ;  /* 0x00006b00ff3877ac */ /* 0x000e620008000a00 */
[----:B---3--:R-:W-:-:S04]  /*0070*/  UISETP.NE.U32.AND UP0, UPT, UR8, URZ, UPT ;  /* 0x000000ff0800728c */ /* 0x008fc8000bf05070 */
[----:B------:R-:W-:Y:S02]  /*0080*/  UISETP.NE.AND.EX UP0, UPT, UR9, URZ, UPT, UP0 ;  /* 0x000000ff0900728c */ /* 0x000fe4000bf05300 */
[----:B----4-:R-:W-:Y:S02]  /*0090*/  ULOP3.LUT UR5, UR47, 0x1, URZ, 0xc0, !UPT ;  /* 0x000000012f057892 */ /* 0x010fe4000f8ec0ff */
[----:B------:R-:W-:Y:S01]  /*00a0*/  ULOP3.LUT UR4, UR47, 0x1, URZ, 0x3c, !UPT ;  /* 0x000000012f047892 */ /* 0x000fe2000f8e3cff */
[----:B--2---:R-:W-:-:S03]  /*00b0*/  SHF.R.U32.HI R68, RZ, 0x5, R69 ;  /* 0x00000005ff447819 */ /* 0x004fc60000011645 */
[----:B------:R-:W-:Y:S02]  /*00c0*/  IMAD.U32 R12, RZ, RZ, UR5 ;  /* 0x00000005ff0c7e24 */ /* 0x000fe4000f8e00ff */
[----:B------:R-:W-:Y:S01]  /*00d0*/  IMAD.U32 R11, RZ, RZ, UR4 ;  /* 0x00000004ff0b7e24 */ /* 0x000fe2000f8e00ff */
[----:B------:R-:W2:Y:S02]  /*00e0*/  SHFL.IDX PT, R0, R68, RZ, 0x1f ;  /* 0x00001fff44007589 */ /* 0x000ea400000e0000 */
[----:B--2---:R-:W-:Y:S01]  /*00f0*/  R2UR UR10, R0 ;  /* 0x00000000000a72ca */ /* 0x004fe200000e0000 */
[----:B-1----:R-:W-:-:S14]  /*0100*/  BRA.U UP0, `(.L_x_0) ;  /* 0x00000001002c7547 */ /* 0x002fdc000b800000 */
[----:B------:R-:W1:Y:S02]  /*0110*/  LDCU.64 UR4, c[0x0][0x888] ;  /* 0x00011100ff0477ac */ /* 0x000e640008000a00 */
[----:B-1----:R-:W-:-:S04]  /*0120*/  UISETP.NE.U32.AND UP0, UPT, UR4, URZ, UPT ;  /* 0x000000ff0400728c */ /* 0x002fc8000bf05070 */
[----:B------:R-:W-:-:S09]  /*0130*/  UISETP.NE.AND.EX UP0, UPT, UR5, URZ, UPT, UP0 ;  /* 0x000000ff0500728c */ /* 0x000fd2000bf05300 */
[----:B------:R-:W-:Y:S05]  /*0140*/  BRA.U !UP0, `(.L_x_1) ;  /* 0x0000000108107547 */ /* 0x000fea000b800000 */
[----:B------:R-:W1:Y:S02]  /*0150*/  LDC.64 R2, c[0x0][0x888] ;  /* 0x00022200ff027b82 */ /* 0x000e640000000a00 */
[----:B-1----:R1:W5:Y:S01]  /*0160*/  LDG.E R35, desc[UR56][R2.64] ;  /* 0x0000003802237981 */ /* 0x002362000c1e1900 */
[----:B------:R-:W-:Y:S01]  /*0170*/  HFMA2 R64, -RZ, RZ, 0, 5.9604644775390625e-08 ;  /* 0x00000001ff407431 */ /* 0x000fe200000001ff */
[----:B------:R-:W-:Y:S05]  /*0180*/  BRA `(.L_x_0) ;  /* 0x00000000000c7947 */ /* 0x000fea0003800000 */
.L_x_1:
[----:B------:R-:W1:Y:S01]  /*0190*/  LDCU UR4, c[0x0][0x880] ;  /* 0x00011000ff0477ac */ /* 0x000e620008000800 */
[----:B------:R-:W-:Y:S01]  /*01a0*/  HFMA2 R64, -RZ, RZ, 0, 5.9604644775390625e-08 ;  /* 0x00000001ff407431 */ /* 0x000fe200000001ff */
[----:B-1----:R-:W-:-:S07]  /*01b0*/  MOV R35, UR4 ;  /* 0x0000000400237c02 */ /* 0x002fce0008000f00 */
.L_x_0:
[----:B------:R-:W2:Y:S02]  /*01c0*/  LDCU.64 UR4, c[0x0][0x8b0] ;  /* 0x00011600ff0477ac */ /* 0x000ea40008000a00 */
[----:B--2---:R-:W-:-:S04]  /*01d0*/  UISETP.NE.U32.AND UP0, UPT, UR4, URZ, UPT ;  /* 0x000000ff0400728c */ /* 0x004fc8000bf05070 */
[----:B------:R-:W-:-:S09]  /*01e0*/  UISETP.NE.AND.EX UP0, UPT, UR5, URZ, UPT, UP0 ;  /* 0x000000ff0500728c */ /* 0x000fd2000bf05300 */
[----:B------:R-:W-:Y:S05]  /*01f0*/  BRA.U UP0, `(.L_x_2) ;  /* 0x0000000100247547 */ /* 0x000fea000b800000 */
[----:B------:R-:W2:Y:S02]  /*0200*/  LDCU.64 UR4, c[0x0][0x8a8] ;  /* 0x00011500ff0477ac */ /* 0x000ea40008000a00 */
[----:B--2---:R-:W-:-:S04]  /*0210*/  UISETP.NE.U32.AND UP0, UPT, UR4, URZ, UPT ;  /* 0x000000ff0400728c */ /* 0x004fc8000bf05070 */
[----:B------:R-:W-:-:S09]  /*0220*/  UISETP.NE.AND.EX UP0, UPT, UR5, URZ, UPT, UP0 ;  /* 0x000000ff0500728c */ /* 0x000fd2000bf05300 */
[----:B------:R-:W-:Y:S05]  /*0230*/  BRA.U !UP0, `(.L_x_3) ;  /* 0x00000001080c7547 */ /* 0x000fea000b800000 */
[----:B-1----:R-:W1:Y:S02]  /*0240*/  LDC.64 R2, c[0x0][0x8a8] ;  /* 0x00022a00ff027b82 */ /* 0x002e640000000a00 */
[----:B-1----:R2:W5:Y:S01]  /*0250*/  LDG.E R33, desc[UR56][R2.64] ;  /* 0x0000003802217981 */ /* 0x002562000c1e1900 */
[----:B------:R-:W-:Y:S05]  /*0260*/  BRA `(.L_x_2) ;  /* 0x0000000000087947 */ /* 0x000fea0003800000 */
.L_x_3:
[----:B------:R-:W2:Y:S02]  /*0270*/  LDCU UR4, c[0x0][0x8a0] ;  /* 0x00011400ff0477ac */ /* 0x000ea40008000800 */
[----:B--2---:R-:W-:Y:S02]  /*0280*/  MOV R33, UR4 ;  /* 0x0000000400217c02 */ /* 0x004fe40008000f00 */
.L_x_2:
[----:B------:R-:W-:Y:S01]  /*0290*/  IMAD.U32 R0, RZ, RZ, UR10 ;  /* 0x0000000aff007e24 */ /* 0x000fe2000f8e00ff */
[----:B------:R-:W-:Y:S04]  /*02a0*/  BSSY.RECONVERGENT B0, `(.L_x_4) ;  /* 0x000000c000007945 */ /* 0x000fe80003800200 */
[C---:B------:R-:W-:Y:S02]  /*02b0*/  ISETP.NE.OR P2, PT, R0.reuse, 0x1, !P1 ;  /* 0x000000010000780c */ /* 0x040fe40004f45670 */
[----:B------:R-:W-:-:S11]  /*02c0*/  ISETP.NE.OR P0, PT, R0, 0x3, !P1 ;  /* 0x000000030000780c */ /* 0x000fd60004f05670 */
[----:B------:R-:W-:Y:S05]  /*02d0*/  @P2 BRA `(.L_x_5) ;  /* 0x0000000000202947 */ /* 0x000fea0003800000 */
[----:B------:R-:W3:Y:S02]  /*02e0*/  LDCU.64 UR4, c[0x0][0x348] ;  /* 0x00006900ff0477ac */ /* 0x000ee40008000a00 */
[----:B---3--:R-:W-:Y:S02]  /*02f0*/  UIADD3 UR6, UP1, UPT, UR4, 0x80, URZ ;  /* 0x0000008004067890 */ /* 0x008fe4000ff3e0ff */
[----:B------:R-:W-:Y:S02]  /*0300*/  UIADD3 UR4, UP0, UPT, UR4, 0x180, URZ ;  /* 0x0000018004047890 */ /* 0x000fe4000ff1e0ff */
[----:B------:R-:W-:Y:S02]  /*0310*/  UIADD3.X UR7, UPT, UPT, URZ, UR5, URZ, UP1, !UPT ;  /* 0x00000005ff077290 */ /* 0x000fe40008ffe4ff */
[----:B------:R-:W-:-:S07]  /*0320*/  UIADD3.X UR5, UPT, UPT, URZ, UR5, URZ, UP0, !UPT ;  /* 0x00000005ff057290 */ /* 0x000fce00087fe4ff */
[----:B------:R3:W-:Y:S02]  /*0330*/  UTMACCTL.PF [UR6] ;  /* 0x00000000060079b9 */ /* 0x0007e40008040000 */
[----:B------:R3:W-:Y:S02]  /*0340*/  UTMACCTL.PF [UR4] ;  /* 0x00000000040079b9 */ /* 0x0007e40008040000 */
[----:B---3--:R-:W-:Y:S01]  /*0350*/  NOP ;  /* 0x0000000000007918 */ /* 0x008fe20000000000 */
.L_x_5:
[----:B------:R-:W-:Y:S05]  /*0360*/  BSYNC.RECONVERGENT B0 ;  /* 0x0000000000007941 */ /* 0x000fea0003800200 */
.L_x_4:
[----:B------:R-:W-:Y:S04]  /*0370*/  BSSY.RECONVERGENT B0, `(.L_x_6) ;  /* 0x000000a000007945 */ /* 0x000fe80003800200 */
        /* <DEDUP_REMOVED lines=9> */
.L_x_7:
[----:B------:R-:W-:Y:S05]  /*0410*/  BSYNC.RECONVERGENT B0 ;  /* 0x0000000000007941 */ /* 0x000fea0003800200 */
.L_x_6:
[----:B------:R-:W3:Y:S01]  /*0420*/  LDCU.64 UR4, c[0x0][0x888] ;  /* 0x00011100ff0477ac */ /* 0x000ee20008000a00 */
[----:B------:R-:W-:Y:S02]  /*0430*/  UISETP.EQ.U32.AND UP1, UPT, UR8, URZ, UPT ;  /* 0x000000ff0800728c */ /* 0x000fe4000bf22070 */
[----:B------:R-:W-:Y:S02]  /*0440*/  UPLOP3.LUT UP5, UPT, UPT, UPT, UPT, 0x80, 0x8 ;  /* 0x000000000008789c */ /* 0x000fe40003faf070 */
[----:B---3--:R-:W-:-:S04]  /*0450*/  UISETP.NE.U32.AND UP0, UPT, UR4, URZ, UPT ;  /* 0x000000ff0400728c */ /* 0x008fc8000bf05070 */
[----:B------:R-:W-:-:S04]  /*0460*/  UISETP.NE.AND.EX UP0, UPT, UR5, URZ, UPT, UP0 ;  /* 0x000000ff0500728c */ /* 0x000fc8000bf05300 */
[----:B------:R-:W-:-:S04]  /*0470*/  UISETP.EQ.OR.EX UP2, UPT, UR9, URZ, !UP0, UP1 ;  /* 0x000000ff0900728c */ /* 0x000fc8000c742710 */
[----:B------:R-:W-:-:S05]  /*0480*/  UP2UR UR53, UPR, URZ, 0x4 ;  /* 0x00000004ff357883 */ /* 0x000fca0008000000 */
[----:B------:R-:W-:Y:S07]  /*0490*/  BRA.U !UP2, `(.L_x_8) ;  /* 0x000000010a207547 */ /* 0x000fee000b800000 */
[----:B------:R-:W-:Y:S01]  /*04a0*/  UISETP.NE.U32.AND UP2, UPT, UR8, URZ, UPT ;  /* 0x000000ff0800728c */ /* 0x000fe2000bf45070 */
[----:B-----5:R-:W-:Y:S01]  /*04b0*/  FSETP.NEU.AND P0, PT, R35, RZ, PT ;  /* 0x000000ff2300720b */ /* 0x020fe20003f0d000 */
[----:B------:R-:W-:Y:S02]  /*04c0*/  USEL UR4, URZ, 0xffffffff, UP0 ;  /* 0xffffffffff047887 */ /* 0x000fe40008000000 */
[----:B------:R-:W-:-:S10]  /*04d0*/  UISETP.NE.AND.EX UP2, UPT, UR9, URZ, UPT, UP2 ;  /* 0x000000ff0900728c */ /* 0x000fd4000bf45320 */
[----:B------:R-:W-:Y:S01]  /*04e0*/  VOTEU.ANY UP1, P0 ;  /* 0x0000000000ff7886 */ /* 0x000fe20000020100 */
[----:B------:R-:W-:-:S04]  /*04f0*/  @!UP2 USEL UR4, URZ, 0xffffffff, UP1 ;  /* 0xffffffffff04a887 */ /* 0x000fc80008800000 */
[----:B------:R-:W-:-:S04]  /*0500*/  ULOP3.LUT UR4, UR4, 0x1, URZ, 0xc0, !UPT ;  /* 0x0000000104047892 */ /* 0x000fc8000f8ec0ff */
[----:B------:R-:W-:-:S11]  /*0510*/  UISETP.NE.U32.AND UP5, UPT, UR4, 0x1, UPT ;  /* 0x000000010400788c */ /* 0x000fd6000bfa5070 */
.L_x_8:
[----:B------:R-:W3:Y:S01]  /*0520*/  SHFL.IDX PT, R0, R68, RZ, 0x1f ;  /* 0x00001fff44007589 */ /* 0x000ee200000e0000 */
[----:B------:R-:W-:Y:S01]  /*0530*/  R2UR UR4, R12 ;  /* 0x000000000c0472ca */ /* 0x000fe200000e0000 */
[----:B------:R-:W-:-:S04]  /*0540*/  UISETP.NE.AND UP1, UPT, UR10, 0x2, UPT ;  /* 0x000000020a00788c */ /* 0x000fc8000bf25270 */
[----:B------:R-:W-:-:S08]  /*0550*/  USEL UR37, URZ, 0x1, UP1 ;  /* 0x00000001ff257887 */ /* 0x000fd00008800000 */
[----:B------:R-:W-:-:S06]  /*0560*/  UISETP.EQ.AND UP2, UPT, UR4, URZ, !UP1 ;  /* 0x000000ff0400728c */ /* 0x000fcc000cf42270 */
[----:B------:R-:W-:Y:S02]  /*0570*/  PLOP3.LUT P5, PT, P1, PT, UP2, 0x80, 0x8 ;  /* 0x000000000008781c */ /* 0x000fe40000faf028 */
[----:B---3--:R-:W-:-:S13]  /*0580*/  ISETP.NE.AND P0, PT, R0, RZ, PT ;  /* 0x000000ff0000720c */ /* 0x008fda0003f05270 */
[----:B------:R-:W-:Y:S05]  /*0590*/  @P0 BRA `(.L_x_9) ;  /* 0x0000000000440947 */ /* 0x000fea0003800000 */
[----:B------:R-:W-:Y:S01]  /*05a0*/  UMOV UR4, 0x400 ;  /* 0x0000040000047882 */ /* 0x000fe20000000000 */
[----:B------:R-:W-:Y:S01]  /*05b0*/  UMOV UR6, 0x1 ;  /* 0x0000000100067882 */ /* 0x000fe20000000000 */
[----:B------:R-:W-:Y:S02]  /*05c0*/  ULEA UR4, UR47, UR4, 0x18 ;  /* 0x000000042f047291 */ /* 0x000fe4000f8ec0ff */
[----:B------:R-:W-:-:S04]  /*05d0*/  UIADD3 UR6, UPT, UPT, -UR6, 0x100000, URZ ;  /* 0x0010000006067890 */ /* 0x000fc8000fffe1ff */
[----:B------:R-:W-:Y:S02]  /*05e0*/  USHF.L.U32 UR7, UR6, 0xb, URZ ;  /* 0x0000000b06077899 */ /* 0x000fe400080006ff */
[----:B------:R-:W-:Y:S01]  /*05f0*/  USHF.L.U32 UR6, UR6, 0x1, URZ ;  /* 0x0000000106067899 */ /* 0x000fe200080006ff */
[----:B------:R-:W-:Y:S01]  /*0600*/  ELECT P0, URZ, PT ;  /* 0x0000000000ff782f */ /* 0x000fe20003800000 */
[----:B------:R-:W3:Y:S10]  /*0610*/  FENCE.VIEW.ASYNC.S ;  /* 0x00000000000073c6 */ /* 0x000ef40000000000 */
[----:B---3--:R3:W4:Y:S01]  /*0620*/  SYNCS.EXCH.64 URZ, [UR4], UR6 ;  /* 0x0000000604ff75b2 */ /* 0x0087220008000100 */
[----:B------:R3:W1:Y:S01]  /*0630*/  SYNCS.EXCH.64 URZ, [UR4+0x20], UR6 ;  /* 0x0000200604ff75b2 */ /* 0x0006620008000100 */
[----:B------:R3:W1:Y:S01]  /*0640*/  SYNCS.EXCH.64 URZ, [UR4+0x8], UR6 ;  /* 0x0000080604ff75b2 */ /* 0x0006620008000100 */
[----:B------:R3:W1:Y:S01]  /*0650*/  SYNCS.EXCH.64 URZ, [UR4+0x28], UR6 ;  /* 0x0000280604ff75b2 */ /* 0x0006620008000100 */
[----:B------:R3:W1:Y:S01]  /*0660*/  SYNCS.EXCH.64 URZ, [UR4+0x10], UR6 ;  /* 0x0000100604ff75b2 */ /* 0x0006620008000100 */
[----:B------:R3:W1:Y:S01]  /*0670*/  SYNCS.EXCH.64 URZ, [UR4+0x30], UR6 ;  /* 0x0000300604ff75b2 */ /* 0x0006620008000100 */
[----:B------:R3:W1:Y:S01]  /*0680*/  SYNCS.EXCH.64 URZ, [UR4+0x18], UR6 ;  /* 0x0000180604ff75b2 */ /* 0x0006620008000100 */
[----:B------:R3:W1:Y:S01]  /*0690*/  SYNCS.EXCH.64 URZ, [UR4+0x38], UR6 ;  /* 0x0000380604ff75b2 */ /* 0x0006620008000100 */
[----:B------:R-:W-:Y:S01]  /*06a0*/  NOP ;  /* 0x0000000000007918 */ /* 0x000fe20000000000 */
.L_x_9:
[----:B------:R-:W2:Y:S01]  /*06b0*/  SHFL.IDX PT, R0, R68, RZ, 0x1f ;  /* 0x00001fff44007589 */ /* 0x000ea200000e0000 */
[----:B------:R-:W-:Y:S01]  /*06c0*/  NOP ;  /* 0x0000000000007918 */ /* 0x000fe20000000000 */
[----:B--2---:R-:W-:-:S13]  /*06d0*/  ISETP.NE.AND P0, PT, R0, 0x1, PT ;  /* 0x000000010000780c */ /* 0x004fda0003f05270 */
[----:B------:R-:W-:Y:S05]  /*06e0*/  @P0 BRA `(.L_x_10) ;  /* 0x00000000004c0947 */ /* 0x000fea0003800000 */
[----:B---3--:R-:W-:Y:S01]  /*06f0*/  UMOV UR4, 0x400 ;  /* 0x0000040000047882 */ /* 0x008fe20000000000 */
[----:B------:R-:W-:Y:S01]  /*0700*/  UMOV UR8, 0x20 ;  /* 0x0000002000087882 */ /* 0x000fe20000000000 */
[----:B------:R-:W-:Y:S01]  /*0710*/  UMOV UR6, 0x80 ;  /* 0x0000008000067882 */ /* 0x000fe20000000000 */
[----:B------:R-:W-:Y:S02]  /*0720*/  ULEA UR4, UR47, UR4, 0x18 ;  /* 0x000000042f047291 */ /* 0x000fe4000f8ec0ff */
[----:B------:R-:W-:-:S04]  /*0730*/  UIADD3 UR8, UPT, UPT, -UR8, 0x100000, URZ ;  /* 0x0010000008087890 */ /* 0x000fc8000fffe1ff */
[----:B------:R-:W-:Y:S02]  /*0740*/  USHF.L.U32 UR9, UR8, 0xb, URZ ;  /* 0x0000000b08097899 */ /* 0x000fe400080006ff */
[----:B------:R-:W-:Y:S02]  /*0750*/  USHF.L.U32 UR8, UR8, 0x1, URZ ;  /* 0x0000000108087899 */ /* 0x000fe400080006ff */
[----:B------:R-:W-:-:S04]  /*0760*/  UIADD3 UR6, UPT, UPT, -UR6, 0x100000, URZ ;  /* 0x0010000006067890 */ /* 0x000fc8000fffe1ff */
[----:B------:R-:W-:Y:S02]  /*0770*/  USHF.L.U32 UR7, UR6, 0xb, URZ ;  /* 0x0000000b06077899 */ /* 0x000fe400080006ff */
[----:B------:R-:W-:Y:S01]  /*0780*/  USHF.L.U32 UR6, UR6, 0x1, URZ ;  /* 0x0000000106067899 */ /* 0x000fe200080006ff */
[----:B------:R-:W-:Y:S01]  /*0790*/  ELECT P0, URZ, PT ;  /* 0x0000000000ff782f */ /* 0x000fe20003800000 */
[----:B------:R-:W2:Y:S02]  /*07a0*/  FENCE.VIEW.ASYNC.S ;  /* 0x00000000000073c6 */ /* 0x000ea40000000000 */
[----:B--2---:R2:W3:Y:S08]  /*07b0*/  SYNCS.EXCH.64 URZ, [UR4+0x40], UR8 ;  /* 0x0000400804ff75b2 */ /* 0x0044f00008000100 */
[----:B------:R2:W1:Y:S01]  /*07c0*/  SYNCS.EXCH.64 URZ, [UR4+0x58], UR6 ;  /* 0x0000580604ff75b2 */ /* 0x0004620008000100 */
[----:B------:R2:W1:Y:S01]  /*07d0*/  SYNCS.EXCH.64 URZ, [UR4+0x48], UR8 ;  /* 0x0000480804ff75b2 */ /* 0x0004620008000100 */
[----:B------:R2:W1:Y:S01]  /*07e0*/  SYNCS.EXCH.64 URZ, [UR4+0x60], UR6 ;  /* 0x0000600604ff75b2 */ /* 0x0004620008000100 */
[----:B------:R2:W1:Y:S01]  /*07f0*/  SYNCS.EXCH.64 URZ, [UR4+0x50], UR8 ;  /* 0x0000500804ff75b2 */ /* 0x0004620008000100 */
[----:B------:R2:W1:Y:S01]  /*0800*/  SYNCS.EXCH.64 URZ, [UR4+0x68], UR6 ;  /* 0x0000680604ff75b2 */ /* 0x0004620008000100 */
[----:B------:R-:W-:Y:S01]  /*0810*/  NOP ;  /* 0x0000000000007918 */ /* 0x000fe20000000000 */
.L_x_10:
[----:B------:R-:W4:Y:S01]  /*0820*/  SHFL.IDX PT, R0, R68, RZ, 0x1f ;  /* 0x00001fff44007589 */ /* 0x000f2200000e0000 */
[----:B------:R-:W-:Y:S01]  /*0830*/  NOP ;  /* 0x0000000000007918 */ /* 0x000fe20000000000 */
[----:B----4-:R-:W-:-:S13]  /*0840*/  ISETP.NE.AND P0, PT, R0, 0x3, PT ;  /* 0x000000030000780c */ /* 0x010fda0003f05270 */
[----:B------:R-:W-:Y:S05]  /*0850*/  @P0 BRA `(.L_x_11) ;  /* 0x00000000002c0947 */ /* 0x000fea0003800000 */
[----:B--23--:R-:W-:Y:S01]  /*0860*/  UMOV UR6, 0x400 ;  /* 0x0000040000067882 */ /* 0x00cfe20000000000 */
[----:B------:R-:W-:Y:S01]  /*0870*/  UMOV UR4, 0x20 ;  /* 0x0000002000047882 */ /* 0x000fe20000000000 */
[----:B------:R-:W-:Y:S02]  /*0880*/  ULEA UR6, UR47, UR6, 0x18 ;  /* 0x000000062f067291 */ /* 0x000fe4000f8ec0ff */
[----:B------:R-:W-:-:S04]  /*0890*/  UIADD3 UR4, UPT, UPT, -UR4, 0x100000, URZ ;  /* 0x0010000004047890 */ /* 0x000fc8000fffe1ff */
[----:B------:R-:W-:Y:S02]  /*08a0*/  USHF.L.U32 UR5, UR4, 0xb, URZ ;  /* 0x0000000b04057899 */ /* 0x000fe400080006ff */
[----:B------:R-:W-:Y:S01]  /*08b0*/  USHF.L.U32 UR4, UR4, 0x1, URZ ;  /* 0x0000000104047899 */ /* 0x000fe200080006ff */
[----:B------:R-:W-:Y:S01]  /*08c0*/  ELECT P0, URZ, PT ;  /* 0x0000000000ff782f */ /* 0x000fe20003800000 */
[----:B------:R-:W2:Y:S10]  /*08d0*/  FENCE.VIEW.ASYNC.S ;  /* 0x00000000000073c6 */ /* 0x000eb40000000000 */
[----:B--2---:R4:W2:Y:S01]  /*08e0*/  SYNCS.EXCH.64 URZ, [UR6+0x70], UR4 ;  /* 0x0000700406ff75b2 */ /* 0x0048a20008000100 */
[----:B------:R4:W3:Y:S02]  /*08f0*/  SYNCS.EXCH.64 URZ, [UR6+0x78], UR4 ;  /* 0x0000780406ff75b2 */ /* 0x0008e40008000100 */
[----:B----4-:R-:W-:Y:S01]  /*0900*/  NOP ;  /* 0x0000000000007918 */ /* 0x010fe20000000000 */
.L_x_11:
[----:B------:R-:W4:Y:S01]  /*0910*/  SHFL.IDX PT, R0, R68, RZ, 0x1f ;  /* 0x00001fff44007589 */ /* 0x000f2200000e0000 */
[----:B------:R-:W-:Y:S01]  /*0920*/  NOP ;  /* 0x0000000000007918 */ /* 0x000fe20000000000 */
[----:B----4-:R-:W-:-:S13]  /*0930*/  ISETP.NE.AND P0, PT, R0, 0x4, PT ;  /* 0x000000040000780c */ /* 0x010fda0003f05270 */
[----:B------:R-:W-:Y:S05]  /*0940*/  @P0 BRA `(.L_x_12) ;  /* 0x0000000000480947 */ /* 0x000fea0003800000 */
[----:B--23--:R-:W-:Y:S01]  /*0950*/  UMOV UR4, 0x1e0 ;  /* 0x000001e000047882 */ /* 0x00cfe20000000000 */
[----:B------:R-:W-:Y:S01]  /*0960*/  UMOV UR6, 0x400 ;  /* 0x0000040000067882 */ /* 0x000fe20000000000 */
[----:B------:R-:W-:Y:S01]  /*0970*/  USEL UR4, UR4, 0x1a0, UP5 ;  /* 0x000001a004047887 */ /* 0x000fe2000a800000 */
        /* <DEDUP_REMOVED lines=10> */
[----:B--2---:R4:W2:Y:S08]  /*0a20*/  SYNCS.EXCH.64 URZ, [UR6+0x80], UR8 ;  /* 0x0000800806ff75b2 */ /* 0x0048b00008000100 */
[----:B------:R4:W3:Y:S01]  /*0a30*/  SYNCS.EXCH.64 URZ, [UR6+0x90], UR4 ;  /* 0x0000900406ff75b2 */ /* 0x0008e20008000100 */
[----:B------:R4:W1:Y:S01]  /*0a40*/  SYNCS.EXCH.64 URZ, [UR6+0x88], UR8 ;  /* 0x0000880806ff75b2 */ /* 0x0008620008000100 */
[----:B------:R4:W1:Y:S02]  /*0a50*/  SYNCS.EXCH.64 URZ, [UR6+0x98], UR4 ;  /* 0x0000980406ff75b2 */ /* 0x0008640008000100 */
[----:B----4-:R-:W-:Y:S01]  /*0a60*/  NOP ;  /* 0x0000000000007918 */ /* 0x010fe20000000000 */
.L_x_12:
[----:B------:R-:W4:Y:S01]  /*0a70*/  SHFL.IDX PT, R0, R68, RZ, 0x1f ;  /* 0x00001fff44007589 */ /* 0x000f2200000e0000 */
[----:B------:R-:W-:Y:S01]  /*0a80*/  NOP ;  /* 0x0000000000007918 */ /* 0x000fe20000000000 */
[----:B----4-:R-:W-:-:S13]  /*0a90*/  ISETP.NE.AND P0, PT, R0, 0x5, PT ;  /* 0x000000050000780c */ /* 0x010fda0003f05270 */
[----:B------:R-:W-:Y:S05]  /*0aa0*/  @P0 BRA `(.L_x_13) ;  /* 0x0000000000540947 */ /* 0x000fea0003800000 */
[----:B--23--:R-:W-:Y:S01]  /*0ab0*/  UMOV UR4, 0x400 ;  /* 0x0000040000047882 */ /* 0x00cfe20000000000 */
        /* <DEDUP_REMOVED lines=14> */
[----:B------:R4:W1:Y:S01]  /*0ba0*/  SYNCS.EXCH.64 URZ, [UR4+0xc8], UR8 ;  /* 0x0000c80804ff75b2 */ /* 0x0008620008000100 */
[----:B------:R4:W1:Y:S01]  /*0bb0*/  SYNCS.EXCH.64 URZ, [UR4+0xb0], UR6 ;  /* 0x0000b00604ff75b2 */ /* 0x0008620008000100 */
[----:B------:R4:W1:Y:S01]  /*0bc0*/  SYNCS.EXCH.64 URZ, [UR4+0xd0], UR8 ;  /* 0x0000d00804ff75b2 */ /* 0x0008620008000100 */
[----:B------:R4:W1:Y:S01]  /*0bd0*/  SYNCS.EXCH.64 URZ, [UR4+0xb8], UR6 ;  /* 0x0000b80604ff75b2 */ /* 0x0008620008000100 */
[----:B------:R4:W1:Y:S02]  /*0be0*/  SYNCS.EXCH.64 URZ, [UR4+0xd8], UR8 ;  /* 0x0000d80804ff75b2 */ /* 0x0008640008000100 */
[----:B----4-:R-:W-:Y:S01]  /*0bf0*/  NOP ;  /* 0x0000000000007918 */ /* 0x010fe20000000000 */
.L_x_13:
[----:B------:R-:W4:Y:S01]  /*0c00*/  SHFL.IDX PT, R0, R68, RZ, 0x1f ;  /* 0x00001fff44007589 */ /* 0x000f2200000e0000 */
[----:B------:R-:W-:Y:S01]  /*0c10*/  ISETP.NE.OR P1, PT, RZ, UR10, !P1 ;  /* 0x0000000aff007c0c */ /* 0x000fe2000cf25670 */
        /* <DEDUP_REMOVED lines=12> */
[----:B------:R4:W3:Y:S01]  /*0ce0*/  SYNCS.EXCH.64 URZ, [UR4+0xf0], UR6 ;  /* 0x0000f00604ff75b2 */ /* 0x0008e20008000100 */
[----:B------:R4:W1:Y:S01]  /*0cf0*/  SYNCS.EXCH.64 URZ, [UR4+0xe8], UR6 ;  /* 0x0000e80604ff75b2 */ /* 0x0008620008000100 */
[----:B------:R4:W1:Y:S02]  /*0d00*/  SYNCS.EXCH.64 URZ, [UR4+0xf8], UR6 ;  /* 0x0000f80604ff75b2 */ /* 0x0008640008000100 */
[----:B----4-:R-:W-:Y:S01]  /*0d10*/  NOP ;  /* 0x0000000000007918 */ /* 0x010fe20000000000 */
.L_x_14:
[----:B------:R-:W-:Y:S01]  /*0d20*/  VOTEU.ALL UP1, P1 ;  /* 0x0000000000ff7886 */ /* 0x000fe20000820000 */
[----:B--23--:R-:W2:Y:S01]  /*0d30*/  LDCU UR7, c[0x0][0x36c] ;  /* 0x00006d80ff0777ac */ /* 0x00cea20008000800 */
[----:B------:R-:W-:Y:S01]  /*0d40*/  NOP ;  /* 0x0000000000007918 */ /* 0x000fe20000000000 */
[----:B------:R-:W-:Y:S01]  /*0d50*/  LOP3.LUT R10, R69, 0x1f, RZ, 0xc0, !PT ;  /* 0x0000001f450a7812 */ /* 0x000fe200078ec0ff */
[----:B------:R-:W-:Y:S01]  /*0d60*/  UMOV UR4, 0x20 ;  /* 0x0000002000047882 */ /* 0x000fe20000000000 */
[----:B------:R-:W-:Y:S01]  /*0d70*/  @!UP1 UMOV UR6, 0x400 ;  /* 0x0000040000069882 */ /* 0x000fe20000000000 */
[----:B------:R-:W-:-:S04]  /*0d80*/  @!UP1 UIADD3 UR4, UPT, UPT, -UR4, 0x100000, URZ ;  /* 0x0010000004049890 */ /* 0x000fc8000fffe1ff */
[----:B------:R-:W-:Y:S02]  /*0d90*/  @!UP1 USHF.L.U32 UR5, UR4, 0xb, URZ ;  /* 0x0000000b04059899 */ /* 0x000fe400080006ff */
[----:B------:R-:W-:Y:S02]  /*0da0*/  @!UP1 USHF.L.U32 UR4, UR4, 0x1, URZ ;  /* 0x0000000104049899 */ /* 0x000fe400080006ff */
[----:B------:R-:W-:Y:S01]  /*0db0*/  @!UP1 ULEA UR6, UR47, UR6, 0x18 ;  /* 0x000000062f069291 */ /* 0x000fe2000f8ec0ff */
[----:B------:R-:W-:Y:S01]  /*0dc0*/  VOTEU.ALL UP1, P1 ;  /* 0x0000000000ff7886 */ /* 0x000fe20000820000 */
[----:B------:R-:W-:Y:S01]  /*0dd0*/  UISETP.NE.AND UP4, UPT, UR10, URZ, UPT ;  /* 0x000000ff0a00728c */ /* 0x000fe2000bf85270 */
[----:B------:R-:W3:Y:S09]  /*0de0*/  FENCE.VIEW.ASYNC.S ;  /* 0x00000000000073c6 */ /* 0x000ef20000000000 */
[----:B---3--:R3:W4:Y:S01]  /*0df0*/  @!UP1 SYNCS.EXCH.64 URZ, [UR6+0x100], UR4 ;  /* 0x0001000406ff95b2 */ /* 0x0087220008000100 */
[----:B--2---:R-:W-:-:S09]  /*0e00*/  UISETP.EQ.U32.AND UP1, UPT, UR7, 0x1, UPT ;  /* 0x000000010700788c */ /* 0x004fd2000bf22070 */
[----:B------:R-:W-:Y:S05]  /*0e10*/  BRA.U !UP1, `(.L_x_15) ;  /* 0x0000000109087547 */ /* 0x000fea000b800000 */
[----:B-1--4-:R-:W-:Y:S01]  /*0e20*/  UCGABAR_ARV ;  /* 0x00000000000079c7 */ /* 0x012fe20008000000 */
[----:B------:R-:W-:Y:S05]  /*0e30*/  BRA `(.L_x_16) ;  /* 0x0000000000047947 */ /* 0x000fea0003800000 */
.L_x_15:
[----:B-1--4-:R-:W-:Y:S01]  /*0e40*/  NOP ;  /* 0x0000000000007918 */ /* 0x012fe20000000000 */
.L_x_16:
[----:B------:R-:W1:Y:S01]  /*0e50*/  S2R R15, SR_CTAID.Y ;  /* 0x00000000000f7919 */ /* 0x000e620000002600 */
[----:B------:R-:W-:-:S05]  /*0e60*/  CS2R.32 R63, SR_CgaSize ;  /* 0x00000000003f7805 */ /* 0x000fca0000008a00 */
[----:B------:R-:W-:-:S05]  /*0e70*/  IMAD R63, R63, -0xa0, RZ ;  /* 0xffffff603f3f7824 */ /* 0x000fca00078e02ff */
[----:B---3--:R-:W-:-:S14]  /*0e80*/  R2UR UR4, R63 ;  /* 0x000000003f0472ca */ /* 0x008fdc00000e0000 */
[----:B------:R-:W2:Y:S01]  /*0e90*/  LDCU UR4, c[0x0][UR4+0x2b4] ;  /* 0x00005680040477ac */ /* 0x000ea20008000800 */
[----:B------:R-:W-:-:S05]  /*0ea0*/  CS2R.32 R0, SR_CgaSize ;  /* 0x0000000000007805 */ /* 0x000fca0000008a00 */
[----:B------:R-:W-:-:S06]  /*0eb0*/  IMAD R0, R0, -0xa0, RZ ;  /* 0xffffff6000007824 */ /* 0x000fcc00078e02ff */
[----:B------:R-:W3:Y:S01]  /*0ec0*/  LDC R0, c[0x0][R0+0x2a4] ;  /* 0x0000a90000007b82 */ /* 0x000ee20000000800 */
[----:B------:R-:W-:Y:S01]  /*0ed0*/  PRMT R8, RZ, 0x7610, R8 ;  /* 0x00007610ff087816 */ /* 0x000fe20000000008 */
[----:B------:R-:W4:Y:S01]  /*0ee0*/  S2R R9, SR_CTAID.X ;  /* 0x0000000000097919 */ /* 0x000f220000002500 */
[----:B------:R-:W-:-:S05]  /*0ef0*/  CS2R.32 R63, SR_CgaSize ;  /* 0x00000000003f7805 */ /* 0x000fca0000008a00 */
[----:B------:R-:W-:-:S05]  /*0f00*/  IMAD R63, R63, -0xa0, RZ ;  /* 0xffffff603f3f7824 */ /* 0x000fca00078e02ff */
[----:B------:R-:W-:-:S14]  /*0f10*/  R2UR UR5, R63 ;  /* 0x000000003f0572ca */ /* 0x000fdc00000e0000 */
[----:B------:R-:W3:Y:S01]  /*0f20*/  LDCU UR5, c[0x0][UR5+0x2b0] ;  /* 0x00005600050577ac */ /* 0x000ee20008000800 */
[----:B------:R-:W-:Y:S01]  /*0f30*/  UISETP.NE.AND UP2, UPT, UR10, 0x2, UPT ;  /* 0x000000020a00788c */ /* 0x000fe2000bf45270 */
[----:B------:R-:W2:Y:S01]  /*0f40*/  LDC R13, c[0x0][0xb24] ;  /* 0x0002c900ff0d7b82 */ /* 0x000ea20000000800 */
[----:B------:R-:W-:-:S05]  /*0f50*/  CS2R.32 R2, SR_CgaSize ;  /* 0x0000000000027805 */ /* 0x000fca0000008a00 */
[----:B------:R-:W-:-:S06]  /*0f60*/  IMAD R2, R2, -0xa0, RZ ;  /* 0xffffff6002027824 */ /* 0x000fcc00078e02ff */
[----:B------:R-:W3:Y:S08]  /*0f70*/  LDC R2, c[0x0][R2+0x2a0] ;  /* 0x0000a80002027b82 */ /* 0x000ef00000000800 */
[----:B------:R-:W3:Y:S01]  /*0f80*/  LDC R26, c[0x0][0xb24] ;  /* 0x0002c900ff1a7b82 */ /* 0x000ee20000000800 */
[----:B-1----:R-:W-:-:S07]  /*0f90*/  I2FP.F32.U32 R62, R15 ;  /* 0x0000000f003e7245 */ /* 0x002fce0000201000 */
[----:B------:R-:W1:Y:S01]  /*0fa0*/  S2UR UR60, SR_CTAID.Z ;  /* 0x00000000003c79c3 */ /* 0x000e620000002700 */
[----:B--2---:R-:W-:Y:S01]  /*0fb0*/  ISETP.GE.AND P0, PT, R13, 0x1, PT ;  /* 0x000000010d00780c */ /* 0x004fe20003f06270 */
[----:B----4-:R-:W-:Y:S01]  /*0fc0*/  IMAD.MOV.U32 R14, RZ, RZ, R9 ;  /* 0x000000ffff0e7224 */ /* 0x010fe200078e0009 */
[----:B------:R-:W-:Y:S01]  /*0fd0*/  I2FP.F32.U32 R63, R9 ;  /* 0x00000009003f7245 */ /* 0x000fe20000201000 */
[----:B------:R-:W-:Y:S01]  /*0fe0*/  FMUL R62, R62, UR4 ;  /* 0x000000043e3e7c20 */ /* 0x000fe20008400000 */
[----:B------:R-:W2:Y:S03]  /*0ff0*/  LDCU UR4, c[0x0][0xb30] ;  /* 0x00016600ff0477ac */ /* 0x000ea60008000800 */
[----:B---3--:R-:W-:Y:S02]  /*1000*/  FMUL R63, R63, UR5 ;  /* 0x000000053f3f7c20 */ /* 0x008fe40008400000 */
[----:B------:R-:W3:Y:S08]  /*1010*/  F2I.U32.TRUNC.NTZ R62, R62 ;  /* 0x0000003e003e7305 */ /* 0x000ef0000020f000 */
[----:B------:R-:W4:Y:S01]  /*1020*/  F2I.U32.TRUNC.NTZ R63, R63 ;  /* 0x0000003f003f7305 */ /* 0x000f22000020f000 */
[----:B--2---:R-:W-:Y:S01]  /*1030*/  UISETP.NE.AND UP3, UPT, UR4, 0x1, UPT ;  /* 0x000000010400788c */ /* 0x004fe2000bf65270 */
[----:B---3--:R-:W-:-:S05]  /*1040*/  IADD3 R62, PT, PT, -R62, RZ, RZ ;  /* 0x000000ff3e3e7210 */ /* 0x008fca0007ffe1ff */
[----:B------:R-:W-:Y:S01]  /*1050*/  IMAD R62, R0, R62, R15 ;  /* 0x0000003e003e7224 */ /* 0x000fe200078e020f */
[----:B------:R-:W-:Y:S01]  /*1060*/  PRMT R0, RZ, 0x7610, R0 ;  /* 0x00007610ff007816 */ /* 0x000fe20000000000 */
[----:B----4-:R-:W-:-:S04]  /*1070*/  IMAD.MOV R63, RZ, RZ, -R63 ;  /* 0x000000ffff3f7224 */ /* 0x010fc800078e0a3f */
[----:B------:R-:W-:Y:S01]  /*1080*/  IMAD R63, R2, R63, R9 ;  /* 0x0000003f023f7224 */ /* 0x000fe200078e0209 */
[----:B-1----:R-:W-:Y:S06]  /*1090*/  BRA.U UP4, `(.L_x_17) ;  /* 0x0000000104247547 */ /* 0x002fec000b800000 */
[----:B------:R-:W-:Y:S01]  /*10a0*/  ISETP.NE.AND P1, PT, R62, RZ, PT ;  /* 0x000000ff3e00720c */ /* 0x000fe20003f25270 */
[----:B------:R-:W-:Y:S01]  /*10b0*/  IMAD.MOV.U32 R0, RZ, RZ, 0x3 ;  /* 0x00000003ff007424 */ /* 0x000fe200078e00ff */
[C---:B------:R-:W-:Y:S02]  /*10c0*/  LOP3.LUT R2, R63.reuse, 0xfffffffe, RZ, 0xc0, !PT ;  /* 0xfffffffe3f027812 */ /* 0x040fe400078ec0ff */
[----:B------:R-:W-:Y:S02]  /*10d0*/  ISETP.LT.U32.OR P1, PT, R63, 0x2, !P1 ;  /* 0x000000023f00780c */ /* 0x000fe40004f21470 */
[----:B------:R-:W-:Y:S02]  /*10e0*/  SHF.L.U32 R0, R0, R2, RZ ;  /* 0x0000000200007219 */ /* 0x000fe400000006ff */
[----:B------:R-:W-:Y:S02]  /*10f0*/  SEL R4, RZ, 0x1, !P1 ;  /* 0x00000001ff047807 */ /* 0x000fe40004800000 */
[----:B------:R-:W-:-:S05]  /*1100*/  SEL R3, RZ, 0x2, !P1 ;  /* 0x00000002ff037807 */ /* 0x000fca0004800000 */
[----:B------:R-:W-:-:S05]  /*1110*/  IMAD.IADD R3, R4, 0x1, R3 ;  /* 0x0000000104037824 */ /* 0x000fca00078e0203 */
[----:B------:R-:W-:Y:S02]  /*1120*/  PRMT R8, R3, 0x7610, R8 ;  /* 0x0000761003087816 */ /* 0x000fe40000000008 */
.L_x_17:
[----:B------:R-:W-:Y:S05]  /*1130*/  @!P0 BRA `(.L_x_18) ;  /* 0x0000000000b88947 */ /* 0x000fea0003800000 */
[----:B------:R-:W1:Y:S01]  /*1140*/  LDC.64 R4, c[0x0][0xb18] ;  /* 0x0002c600ff047b82 */ /* 0x000e620000000a00 */
[----:B------:R-:W-:-:S07]  /*1150*/  ISETP.NE.AND P0, PT, R13, 0x1, PT ;  /* 0x000000010d00780c */ /* 0x000fce0003f05270 */
[----:B------:R-:W2:Y:S08]  /*1160*/  LDC R16, c[0x0][0xb0c] ;  /* 0x0002c300ff107b82 */ /* 0x000eb00000000800 */
[----:B------:R-:W3:Y:S08]  /*1170*/  LDC R18, c[0x0][0x370] ;  /* 0x0000dc00ff127b82 */ /* 0x000ef00000000800 */
[----:B------:R-:W4:Y:S01]  /*1180*/  LDC R17, c[0x0][0x374] ;  /* 0x0000dd00ff117b82 */ /* 0x000f220000000800 */
[----:B-1----:R-:W-:-:S07]  /*1190*/  ISETP.NE.AND P1, PT, R4, 0x1, PT ;  /* 0x000000010400780c */ /* 0x002fce0003f25270 */
[----:B------:R-:W3:Y:S01]  /*11a0*/  LDC.64 R6, c[0x0][0xb10] ;  /* 0x0002c400ff067b82 */ /* 0x000ee20000000a00 */
[----:B--2---:R-:W-:-:S07]  /*11b0*/  ISETP.NE.AND P2, PT, R16, 0x1, PT ;  /* 0x000000011000780c */ /* 0x004fce0003f45270 */
[----:B------:R-:W1:Y:S08]  /*11c0*/  LDC R14, c[0x0][0xb20] ;  /* 0x0002c800ff0e7b82 */ /* 0x000e700000000800 */
[----:B------:R-:W2:Y:S01]  /*11d0*/  LDC.64 R2, c[0x0][0xb28] ;  /* 0x0002ca00ff027b82 */ /* 0x000ea20000000a00 */
[----:B----4-:R-:W-:-:S04]  /*11e0*/  IMAD.HI.U32 R19, R17, R5, RZ ;  /* 0x0000000511137227 */ /* 0x010fc800078e00ff */
[----:B------:R-:W-:-:S04]  /*11f0*/  IMAD.HI.U32 R5, R15, R5, RZ ;  /* 0x000000050f057227 */ /* 0x000fc800078e00ff */
[----:B---3--:R-:W-:-:S05]  /*1200*/  IMAD.HI.U32 R20, R18, R6, RZ ;  /* 0x0000000612147227 */ /* 0x008fca00078e00ff */
[-C--:B------:R-:W-:Y:S01]  /*1210*/  @P2 SHF.R.U32.HI R18, RZ, R7.reuse, R20 ;  /* 0x00000007ff122219 */ /* 0x080fe20000011614 */
[----:B------:R-:W-:Y:S01]  /*1220*/  IMAD.HI.U32 R20, R9, R6, RZ ;  /* 0x0000000609147227 */ /* 0x000fe200078e00ff */
[-C--:B-1----:R-:W-:Y:S02]  /*1230*/  @P1 SHF.R.U32.HI R17, RZ, R14.reuse, R19 ;  /* 0x0000000eff111219 */ /* 0x082fe40000011613 */
[----:B------:R-:W-:Y:S02]  /*1240*/  SHF.R.U32.HI R5, RZ, R14, R5 ;  /* 0x0000000eff057219 */ /* 0x000fe40000011605 */
[----:B------:R-:W-:Y:S02]  /*1250*/  SHF.R.U32.HI R20, RZ, R7, R20 ;  /* 0x00000007ff147219 */ /* 0x000fe40000011614 */
[----:B------:R-:W-:Y:S01]  /*1260*/  SEL R5, R15, R5, !P1 ;  /* 0x000000050f057207 */ /* 0x000fe20004800000 */
[----:B--2---:R-:W-:Y:S01]  /*1270*/  IMAD.HI.U32 R19, R17, R2, RZ ;  /* 0x0000000211137227 */ /* 0x004fe200078e00ff */
[----:B------:R-:W-:-:S03]  /*1280*/  SEL R14, R9, R20, !P2 ;  /* 0x00000014090e7207 */ /* 0x000fc60005000000 */
[----:B------:R-:W-:Y:S01]  /*1290*/  IMAD.HI.U32 R6, R18, R2, RZ ;  /* 0x0000000212067227 */ /* 0x000fe200078e00ff */
[----:B------:R-:W-:-:S04]  /*12a0*/  @P0 SHF.R.U32.HI R17, RZ, R3, R19 ;  /* 0x00000003ff110219 */ /* 0x000fc80000011613 */
[----:B------:R-:W-:Y:S01]  /*12b0*/  @P0 SHF.R.U32.HI R18, RZ, R3, R6 ;  /* 0x00000003ff120219 */ /* 0x000fe20000011606 */
[----:B------:R-:W-:-:S04]  /*12c0*/  IMAD R17, R17, R13, RZ ;  /* 0x0000000d11117224 */ /* 0x000fc800078e02ff */
[----:B------:R-:W-:Y:S01]  /*12d0*/  IMAD R6, R18, R13, RZ ;  /* 0x0000000d12067224 */ /* 0x000fe200078e02ff */
[----:B------:R-:W-:-:S04]  /*12e0*/  ISETP.GE.AND P1, PT, R5, R17, PT ;  /* 0x000000110500720c */ /* 0x000fc80003f26270 */
[----:B------:R-:W-:Y:S01]  /*12f0*/  ISETP.GE.OR P1, PT, R14, R6, P1 ;  /* 0x000000060e00720c */ /* 0x000fe20000f26670 */
[----:B------:R-:W-:-:S05]  /*1300*/  IMAD.HI.U32 R6, R5, R2, RZ ;  /* 0x0000000205067227 */ /* 0x000fca00078e00ff */
[----:B------:R-:W-:-:S04]  /*1310*/  SHF.R.U32.HI R6, RZ, R3, R6 ;  /* 0x00000003ff067219 */ /* 0x000fc80000011606 */
[----:B------:R-:W-:-:S03]  /*1320*/  SEL R6, R5, R6, !P0 ;  /* 0x0000000605067207 */ /* 0x000fc60004000000 */
[----:B------:R-:W-:Y:S01]  /*1330*/  @!P1 IMAD.HI.U32 R7, R14, R2, RZ ;  /* 0x000000020e079227 */ /* 0x000fe200078e00ff */
[----:B------:R-:W-:-:S04]  /*1340*/  IADD3 R2, PT, PT, -R6, RZ, RZ ;  /* 0x000000ff06027210 */ /* 0x000fc80007ffe1ff */
[----:B------:R-:W-:Y:S01]  /*1350*/  @!P1 SHF.R.U32.HI R3, RZ, R3, R7 ;  /* 0x00000003ff039219 */ /* 0x000fe20000011607 */
[----:B------:R-:W-:Y:S01]  /*1360*/  IMAD R2, R13, R2, R5 ;  /* 0x000000020d027224 */ /* 0x000fe200078e0205 */
[----:B------:R-:W-:Y:S02]  /*1370*/  IADD3 R7, PT, PT, -R5, RZ, RZ ;  /* 0x000000ff05077210 */ /* 0x000fe40007ffe1ff */
[----:B------:R-:W-:-:S03]  /*1380*/  @!P1 SEL R3, R14, R3, !P0 ;  /* 0x000000030e039207 */ /* 0x000fc60004000000 */
[----:B------:R-:W-:Y:S02]  /*1390*/  IMAD R7, R4, R7, R15 ;  /* 0x0000000704077224 */ /* 0x000fe400078e020f */
[--C-:B------:R-:W-:Y:S02]  /*13a0*/  @!P1 IMAD.IADD R6, R6, 0x1, -R3.reuse ;  /* 0x0000000106069824 */ /* 0x100fe400078e0a03 */
[----:B------:R-:W-:Y:S01]  /*13b0*/  @!P1 IMAD R3, R2, R18, R3 ;  /* 0x0000001202039224 */ /* 0x000fe200078e0203 */
[----:B------:R-:W-:Y:S01]  /*13c0*/  IADD3 R2, PT, PT, -R14, RZ, RZ ;  /* 0x000000ff0e027210 */ /* 0x000fe20007ffe1ff */
[----:B------:R-:W-:Y:S02]  /*13d0*/  @!P1 IMAD R5, R6, R13, R14 ;  /* 0x0000000d06059224 */ /* 0x000fe400078e020e */
[----:B------:R-:W-:Y:S02]  /*13e0*/  @!P1 IMAD.MOV.U32 R14, RZ, RZ, R3 ;  /* 0x000000ffff0e9224 */ /* 0x000fe400078e0003 */
[----:B------:R-:W-:-:S02]  /*13f0*/  IMAD R2, R16, R2, R9 ;  /* 0x0000000210027224 */ /* 0x000fc400078e0209 */
[----:B------:R-:W-:Y:S02]  /*1400*/  IMAD R15, R5, R4, R7 ;  /* 0x00000004050f7224 */ /* 0x000fe400078e0207 */
[----:B------:R-:W-:Y:S02]  /*1410*/  IMAD R14, R14, R16, R2 ;  /* 0x000000100e0e7224 */ /* 0x000fe400078e0202 */
.L_x_18:
[----:B------:R-:W-:Y:S05]  /*1420*/  BRA.U UP3, `(.L_x_19) ;  /* 0x0000000103407547 */ /* 0x000fea000b800000 */
[----:B------:R-:W1:Y:S08]  /*1430*/  LDC.64 R4, c[0x0][0xb10] ;  /* 0x0002c400ff047b82 */ /* 0x000e700000000a00 */
[----:B------:R-:W2:Y:S08]  /*1440*/  LDC.64 R2, c[0x0][0xb18] ;  /* 0x0002c600ff027b82 */ /* 0x000eb00000000a00 */
[----:B------:R-:W3:Y:S08]  /*1450*/  LDC R6, c[0x0][0xb20] ;  /* 0x0002c800ff067b82 */ /* 0x000ef00000000800 */
[----:B------:R-:W4:Y:S01]  /*1460*/  LDC R7, c[0x0][0xb0c] ;  /* 0x0002c300ff077b82 */ /* 0x000f220000000800 */
[----:B-1----:R-:W-:-:S05]  /*1470*/  IMAD.HI.U32 R4, R14, R4, RZ ;  /* 0x000000040e047227 */ /* 0x002fca00078e00ff */
[----:B------:R-:W-:Y:S01]  /*1480*/  SHF.R.U32.HI R4, RZ, R5, R4 ;  /* 0x00000005ff047219 */ /* 0x000fe20000011604 */
[----:B--2---:R-:W-:Y:S01]  /*1490*/  IMAD.HI.U32 R3, R15, R3, RZ ;  /* 0x000000030f037227 */ /* 0x004fe200078e00ff */
[----:B------:R-:W-:-:S04]  /*14a0*/  ISETP.NE.AND P0, PT, R2, 0x1, PT ;  /* 0x000000010200780c */ /* 0x000fc80003f05270 */
[----:B---3--:R-:W-:-:S04]  /*14b0*/  SHF.R.U32.HI R3, RZ, R6, R3 ;  /* 0x00000006ff037219 */ /* 0x008fc80000011603 */
[----:B------:R-:W-:Y:S02]  /*14c0*/  SEL R3, R15, R3, !P0 ;  /* 0x000000030f037207 */ /* 0x000fe40004000000 */
[----:B----4-:R-:W-:-:S04]  /*14d0*/  ISETP.NE.AND P1, PT, R7, 0x1, PT ;  /* 0x000000010700780c */ /* 0x010fc80003f25270 */
[----:B------:R-:W-:-:S05]  /*14e0*/  SEL R5, R14, R4, !P1 ;  /* 0x000000040e057207 */ /* 0x000fca0004800000 */
[----:B------:R-:W-:Y:S02]  /*14f0*/  IMAD.IADD R4, R3, 0x1, -R5 ;  /* 0x0000000103047824 */ /* 0x000fe400078e0a05 */
[----:B------:R-:W-:Y:S02]  /*1500*/  IMAD.IADD R3, R5, 0x1, -R3 ;  /* 0x0000000105037824 */ /* 0x000fe400078e0a03 */
[----:B------:R-:W-:Y:S02]  /*1510*/  IMAD R14, R4, R7, R14 ;  /* 0x00000007040e7224 */ /* 0x000fe400078e020e */
[----:B------:R-:W-:Y:S02]  /*1520*/  IMAD R15, R3, R2, R15 ;  /* 0x00000002030f7224 */ /* 0x000fe400078e020f */
.L_x_19:
[----:B------:R-:W-:Y:S05]  /*1530*/  BRA.U !UP1, `(.L_x_20) ;  /* 0x00000001090c7547 */ /* 0x000fea000b800000 */
[----:B------:R-:W-:Y:S01]  /*1540*/  UCGABAR_WAIT ;  /* 0x0000000000007dc7 */ /* 0x000fe20008000000 */
[----:B------:R-:W-:Y:S01]  /*1550*/  CCTL.IVALL ;  /* 0x00000000ff00798f */ /* 0x000fe20002000000 */
[----:B------:R-:W-:Y:S05]  /*1560*/  BRA `(.L_x_21) ;  /* 0x0000000000047947 */ /* 0x000fea0003800000 */
.L_x_20:
[----:B------:R-:W-:Y:S06]  /*1570*/  BAR.SYNC.DEFER_BLOCKING 0x0 ;  /* 0x0000000000007b1d */ /* 0x000fec0000010000 */
.L_x_21:
[----:B------:R-:W-:Y:S05]  /*1580*/  BRA.U UP2, `(.L_x_22) ;  /* 0x0000001502dc7547 */ /* 0x000fea000b800000 */
[----:B------:R-:W1:Y:S01]  /*1590*/  LDCU UR6, c[0x0][0x38c] ;  /* 0x00007180ff0677ac */ /* 0x000e620008000800 */
[----:B------:R-:W2:Y:S01]  /*15a0*/  LDC R8, c[0x0][0x370] ;  /* 0x0000dc00ff087b82 */ /* 0x000ea20000000800 */
[C---:B------:R-:W-:Y:S01]  /*15b0*/  IMAD.SHL.U32 R19, R9.reuse, 0x20, RZ ;  /* 0x0000002009137824 */ /* 0x040fe200078e00ff */
[----:B------:R-:W-:Y:S01]  /*15c0*/  PLOP3.LUT P1, PT, PT, PT, UP5, 0x80, 0x8 ;  /* 0x000000000008781c */ /* 0x000fe20003f2f058 */
[----:B------:R-:W-:Y:S01]  /*15d0*/  UISETP.NE.AND UP1, UPT, UR10, URZ, UPT ;  /* 0x000000ff0a00728c */ /* 0x000fe2000bf25270 */
[----:B------:R-:W-:Y:S01]  /*15e0*/  ISETP.NE.AND P4, PT, R10, RZ, P5 ;  /* 0x000000ff0a00720c */ /* 0x000fe20002f85270 */
[----:B------:R-:W-:Y:S01]  /*15f0*/  IMAD.SHL.U32 R18, R9, 0x40, RZ ;  /* 0x0000004009127824 */ /* 0x000fe200078e00ff */
[----:B------:R-:W-:Y:S01]  /*1600*/  PLOP3.LUT P1, PT, P1, PT, PT, 0x8, 0x80 ;  /* 0x000000000080781c */ /* 0x000fe20000f2e170 */
[----:B------:R-:W-:Y:S01]  /*1610*/  IMAD.MOV.U32 R17, RZ, RZ, 0x1 ;  /* 0x00000001ff117424 */ /* 0x000fe200078e00ff */
[----:B------:R-:W3:Y:S01]  /*1620*/  LDC R0, c[0x0][0x374] ;  /* 0x0000dd00ff007b82 */ /* 0x000ee20000000800 */
[----:B------:R-:W-:Y:S01]  /*1630*/  IMAD.MOV.U32 R16, RZ, RZ, RZ ;  /* 0x000000ffff107224 */ /* 0x000fe200078e00ff */
[----:B------:R-:W-:Y:S01]  /*1640*/  CS2R R12, SRZ ;  /* 0x00000000000c7805 */ /* 0x000fe2000001ff00 */
[----:B------:R-:W-:Y:S01]  /*1650*/  IMAD.MOV.U32 R11, RZ, RZ, 0x1 ;  /* 0x00000001ff0b7424 */ /* 0x000fe200078e00ff */
[----:B------:R-:W-:Y:S01]  /*1660*/  LOP3.LUT R19, R19, 0x20, RZ, 0xc0, !PT ;  /* 0x0000002013137812 */ /* 0x000fe200078ec0ff */
[----:B------:R-:W4:Y:S01]  /*1670*/  LDCU.64 UR38, c[0x0][0x348] ;  /* 0x00006900ff2677ac */ /* 0x000f220008000a00 */
[----:B-1----:R-:W-:-:S02]  /*1680*/  UIADD3 UR5, UPT, UPT, UR6, 0x7f, URZ ;  /* 0x0000007f06057890 */ /* 0x002fc4000fffe0ff */
[----:B------:R-:W-:Y:S02]  /*1690*/  UIADD3 UR61, UPT, UPT, UR6, 0xfe, URZ ;  /* 0x000000fe063d7890 */ /* 0x000fe4000fffe0ff */
[----:B------:R-:W-:Y:S02]  /*16a0*/  USHF.R.S32.HI UR4, URZ, 0x1f, UR5 ;  /* 0x0000001fff047899 */ /* 0x000fe40008011405 */
[----:B------:R-:W-:Y:S02]  /*16b0*/  USEL UR37, UR37, 0x2, UP1 ;  /* 0x0000000225257887 */ /* 0x000fe40008800000 */
[----:B------:R-:W-:Y:S01]  /*16c0*/  ULEA.HI UR4, UR4, UR5, URZ, 0x7 ;  /* 0x0000000504047291 */ /* 0x000fe2000f8f38ff */
[----:B------:R-:W-:-:S03]  /*16d0*/  UMOV UR23, URZ ;  /* 0x000000ff00177c82 */ /* 0x000fc60008000000 */
[----:B------:R-:W-:Y:S02]  /*16e0*/  USHF.R.S32.HI UR53, URZ, 0x7, UR4 ;  /* 0x00000007ff357899 */ /* 0x000fe40008011404 */
[----:B------:R-:W-:Y:S02]  /*16f0*/  UIADD3 UR4, UPT, UPT, UR6, -0x1, URZ ;  /* 0xffffffff06047890 */ /* 0x000fe4000fffe0ff */
[----:B------:R-:W-:Y:S02]  /*1700*/  UISETP.LT.U32.AND UP0, UPT, UR53, 0x4, UPT ;  /* 0x000000043500788c */ /* 0x000fe4000bf01070 */
[----:B------:R-:W-:Y:S02]  /*1710*/  UISETP.GE.U32.AND UP2, UPT, UR4, -0xff, UPT ;  /* 0xffffff010400788c */ /* 0x000fe4000bf46070 */
[----:B------:R-:W-:-:S04]  /*1720*/  USEL UR46, UR53, 0x4, UP0 ;  /* 0x00000004352e7887 */ /* 0x000fc80008000000 */
[----:B------:R-:W-:Y:S02]  /*1730*/  UIADD3 UR4, UPT, UPT, UR46, -0x1, URZ ;  /* 0xffffffff2e047890 */ /* 0x000fe4000fffe0ff */
[----:B------:R-:W-:-:S03]  /*1740*/  UIADD3 UR55, UPT, UPT, UR53, -UR46, URZ ;  /* 0x8000002e35377290 */ /* 0x000fc6000fffe0ff */
[----:B------:R-:W-:-:S04]  /*1750*/  @UP2 UIADD3 UR4, UPT, UPT, UR46, URZ, URZ ;  /* 0x000000ff2e042290 */ /* 0x000fc8000fffe0ff */
[----:B------:R-:W-:Y:S02]  /*1760*/  UIADD3 UR45, UPT, UPT, UR4, 0x1, URZ ;  /* 0x00000001042d7890 */ /* 0x000fe4000fffe0ff */
[----:B--2-4-:R-:W-:-:S12]  /*1770*/  UIADD3 UR54, UPT, UPT, -UR4, URZ, URZ ;  /* 0x000000ff04367290 */ /* 0x014fd8000fffe1ff */
.L_x_46:
[----:B------:R-:W-:Y:S01]  /*1780*/  UISETP.NE.AND UP0, UPT, UR47, URZ, UPT ;  /* 0x000000ff2f00728c */ /* 0x000fe2000bf05270 */
[----:B------:R-:W1:Y:S08]  /*1790*/  S2UR UR47, SR_CgaCtaId ;  /* 0x00000000002f79c3 */ /* 0x000e700000008800 */
[----:B------:R-:W-:Y:S05]  /*17a0*/  BRA.U UP0, `(.L_x_23) ;  /* 0x0000000100347547 */ /* 0x000fea000b800000 */
[----:B------:R-:W2:Y:S01]  /*17b0*/  S2R R2, SR_CgaCtaId ;  /* 0x0000000000027919 */ /* 0x000ea20000008800 */
[----:B------:R-:W-:-:S04]  /*17c0*/  MOV R3, 0x400 ;  /* 0x0000040000037802 */ /* 0x000fc80000000f00 */
[----:B--2---:R-:W-:Y:S02]  /*17d0*/  LEA R2, R2, R3, 0x18 ;  /* 0x0000000302027211 */ /* 0x004fe400078ec0ff */
[----:B------:R-:W-:-:S03]  /*17e0*/  SHF.L.U32 R3, R11, 0x1f, RZ ;  /* 0x0000001f0b037819 */ /* 0x000fc600000006ff */
[----:B------:R-:W-:-:S04]  /*17f0*/  IMAD R2, R12, 0x8, R2 ;  /* 0x000000080c027824 */ /* 0x000fc800078e0202 */
[----:B------:R-:W2:Y:S02]  /*1800*/  SYNCS.PHASECHK.TRANS64.TRYWAIT P0, [R2+URZ+0xf0], R3 ;  /* 0x0000f003020075a7 */ /* 0x000ea400080011ff */
[----:B--2---:R-:W-:Y:S05]  /*1810*/  @!P0 BRA `(.L_x_24) ;  /* 0x0000006800a08947 */ /* 0x004fea0003800000 */
.L_x_137:
[----:B------:R-:W-:Y:S01]  /*1820*/  VIADD R12, R12, 0x1 ;  /* 0x000000010c0c7836 */ /* 0x000fe20000000000 */
[----:B------:R2:W-:Y:S04]  /*1830*/  SYNCS.ARRIVE.TRANS64.A1T0 RZ, [R2+URZ+0xe0], RZ ;  /* 0x0000e0ff02ff79a7 */ /* 0x0005e800081000ff */
[----:B------:R-:W-:-:S04]  /*1840*/  ISETP.NE.AND P0, PT, R12, 0x2, PT ;  /* 0x000000020c00780c */ /* 0x000fc80003f05270 */
[----:B------:R-:W-:Y:S02]  /*1850*/  SEL R12, R12, RZ, P0 ;  /* 0x000000ff0c0c7207 */ /* 0x000fe40000000000 */
[----:B--2---:R-:W-:-:S04]  /*1860*/  SEL R2, RZ, 0x1, P0 ;  /* 0x00000001ff027807 */ /* 0x004fc80000000000 */
[----:B------:R-:W-:-:S07]  /*1870*/  LOP3.LUT R11, R11, R2, RZ, 0x3c, !PT ;  /* 0x000000020b0b7212 */ /* 0x000fce00078e3cff */
.L_x_23:
[----:B------:R-:W-:Y:S01]  /*1880*/  UMOV UR21, 0x400 ;  /* 0x0000040000157882 */ /* 0x000fe20000000000 */
[----:B------:R-:W-:Y:S01]  /*1890*/  SHF.L.U32 R2, R17, 0x1f, RZ ;  /* 0x0000001f11027819 */ /* 0x000fe200000006ff */
[----:B-1----:R-:W-:Y:S01]  /*18a0*/  ULEA UR21, UR47, UR21, 0x18 ;  /* 0x000000152f157291 */ /* 0x002fe2000f8ec0ff */
[----:B------:R-:W-:Y:S01]  /*18b0*/  R2UR UR5, R15 ;  /* 0x000000000f0572ca */ /* 0x000fe200000e0000 */
[----:B------:R-:W-:Y:S01]  /*18c0*/  UISETP.GE.U32.AND UP0, UPT, UR61, 0xff, UPT ;  /* 0x000000ff3d00788c */ /* 0x000fe2000bf06070 */
[----:B------:R-:W-:Y:S01]  /*18d0*/  R2UR UR59, R18 ;  /* 0x00000000123b72ca */ /* 0x000fe200000e0000 */
[----:B------:R-:W-:Y:S01]  /*18e0*/  ULEA UR4, UR23, UR21, 0x3 ;  /* 0x0000001517047291 */ /* 0x000fe2000f8e18ff */
[----:B------:R-:W-:Y:S01]  /*18f0*/  R2UR UR27, R19 ;  /* 0x00000000131b72ca */ /* 0x000fe200000e0000 */
[----:B------:R-:W-:-:S07]  /*1900*/  UMOV UR22, URZ ;  /* 0x000000ff00167c82 */ /* 0x000fce0008000000 */
[----:B------:R1:W2:Y:S05]  /*1910*/  SYNCS.PHASECHK.TRANS64.TRYWAIT P2, [UR4+0x20], R2 ;  /* 0x00002002ff0075a7 */ /* 0x0002aa0008041104 */
[----:B------:R-:W-:Y:S01]  /*1920*/  ULEA UR27, UR5, UR27, 0x6 ;  /* 0x0000001b051b7291 */ /* 0x000fe2000f8e30ff */
[----:B-1----:R-:W-:-:S05]  /*1930*/  LEA.HI R2, R14, R14, RZ, 0x1 ;  /* 0x0000000e0e027211 */ /* 0x002fca00078f08ff */
[----:B------:R-:W-:-:S05]  /*1940*/  IMAD.SHL.U32 R2, R2, 0x40, RZ ;  /* 0x0000004002027824 */ /* 0x000fca00078e00ff */
[----:B------:R-:W-:-:S04]  /*1950*/  LOP3.LUT R2, R2, 0xffffff80, RZ, 0xc0, !PT ;  /* 0xffffff8002027812 */ /* 0x000fc800078ec0ff */
[----:B------:R-:W-:-:S13]  /*1960*/  R2UR UR4, R2 ;  /* 0x00000000020472ca */ /* 0x000fda00000e0000 */
[----:B------:R-:W-:Y:S01]  /*1970*/  ULOP3.LUT UR59, UR4, 0x40, UR59, 0xf8, !UPT ;  /* 0x00000040043b7892 */ /* 0x000fe2000f8ef83b */
[----:B------:R-:W-:Y:S11]  /*1980*/  BRA.U !UP0, `(.L_x_25) ;  /* 0x0000000508587547 */ /* 0x000ff6000b800000 */
[----:B------:R-:W-:Y:S01]  /*1990*/  UMOV UR29, UR54 ;  /* 0x00000036001d7c82 */ /* 0x000fe20008000000 */
[----:B------:R-:W-:Y:S01]  /*19a0*/  UMOV UR6, UR23 ;  /* 0x0000001700067c82 */ /* 0x000fe20008000000 */
[----:B------:R-:W-:-:S05]  /*19b0*/  UMOV UR42, 0x40 ;  /* 0x00000040002a7882 */ /* 0x000fca0000000000 */
.L_x_33:
[----:B------:R-:W-:Y:S01]  /*19c0*/  ULEA UR7, UR6, UR21, 0x3 ;  /* 0x0000001506077291 */ /* 0x000fe2000f8e18ff */
[----:B--2---:R-:W-:Y:S01]  /*19d0*/  @P5 MOV R3, 0x18000 ;  /* 0x0001800000035802 */ /* 0x004fe20000000f00 */
[----:B-12-4-:R-:W-:Y:S10]  /*19e0*/  @P2 BRA `(.L_x_26) ;  /* 0x00000000000c2947 */ /* 0x016ff40003800000 */
[----:B------:R-:W-:-:S04]  /*19f0*/  SHF.L.U32 R4, R17, 0x1f, RZ ;  /* 0x0000001f11047819 */ /* 0x000fc800000006ff */
[----:B------:R-:W1:Y:S02]  /*1a00*/  SYNCS.PHASECHK.TRANS64.TRYWAIT P0, [UR7+0x20], R4 ;  /* 0x00002004ff0075a7 */ /* 0x000e640008001107 */
[----:B-1----:R-:W-:Y:S05]  /*1a10*/  @!P0 BRA `(.L_x_27) ;  /* 0x0000006800348947 */ /* 0x002fea0003800000 */
.L_x_26:
[----:B------:R2:W-:Y:S01]  /*1a20*/  @P5 SYNCS.ARRIVE.TRANS64 RZ, [UR7], R3 ;  /* 0x00000003ffff59a7 */ /* 0x0005e20008000007 */
[----:B------:R-:W-:Y:S02]  /*1a30*/  ULOP3.LUT UR4, UR37, 0x2, URZ, 0xfc, !UPT ;  /* 0x0000000225047892 */ /* 0x000fe4000f8efcff */
[----:B------:R-:W-:Y:S02]  /*1a40*/  UIADD3 UR29, UPT, UPT, UR29, 0x1, URZ ;  /* 0x000000011d1d7890 */ /* 0x000fe4000fffe0ff */
[----:B------:R-:W-:Y:S02]  /*1a50*/  UISETP.NE.AND UP0, UPT, UR4, 0x2, UPT ;  /* 0x000000020400788c */ /* 0x000fe4000bf05270 */
[----:B------:R-:W-:-:S07]  /*1a60*/  UISETP.NE.AND UP2, UPT, UR29, 0x1, UPT ;  /* 0x000000011d00788c */ /* 0x000fce000bf45270 */
[----:B------:R-:W-:Y:S05]  /*1a70*/  BRA.U UP0, `(.L_x_28) ;  /* 0x0000000100047547 */ /* 0x000fea000b800000 */
[----:B------:R-:W-:Y:S05]  /*1a80*/  BPT.TRAP 0x1 ;  /* 0x000000040000795c */ /* 0x000fea0000300000 */
.L_x_28:
[----:B------:R-:W-:Y:S04]  /*1a90*/  BSSY.RECONVERGENT B0, `(.L_x_29) ;  /* 0x0000003000007945 */ /* 0x000fe80003800200 */
[----:B------:R-:W-:Y:S05]  /*1aa0*/  @!P4 BRA `(.L_x_30) ;  /* 0x000000000004c947 */ /* 0x000fea0003800000 */
[----:B------:R-:W-:Y:S05]  /*1ab0*/  BPT.TRAP 0x1 ;  /* 0x000000040000795c */ /* 0x000fea0000300000 */
.L_x_30:
[----:B------:R-:W-:Y:S05]  /*1ac0*/  BSYNC.RECONVERGENT B0 ;  /* 0x0000000000007941 */ /* 0x000fea0003800200 */
.L_x_29:
[----:B------:R-:W-:Y:S01]  /*1ad0*/  UIADD3 UR4, UPT, UPT, UR6, 0x1, URZ ;  /* 0x0000000106047890 */ /* 0x000fe2000fffe0ff */
[----:B------:R-:W-:Y:S01]  /*1ae0*/  BSSY.RECONVERGENT B0, `(.L_x_31) ;  /* 0x000003c000007945 */ /* 0x000fe20003800200 */
[----:B------:R-:W-:Y:S02]  /*1af0*/  ELECT P0, URZ, PT ;  /* 0x0000000000ff782f */ /* 0x000fe40003800000 */
[----:B------:R-:W-:-:S04]  /*1b00*/  UISETP.NE.AND UP0, UPT, UR4, 0x4, UPT ;  /* 0x000000040400788c */ /* 0x000fc8000bf05270 */
[----:B------:R-:W-:Y:S02]  /*1b10*/  USEL UR5, URZ, 0x1, UP0 ;  /* 0x00000001ff057887 */ /* 0x000fe40008000000 */
[----:B------:R-:W-:-:S04]  /*1b20*/  USEL UR23, UR4, URZ, UP0 ;  /* 0x000000ff04177287 */ /* 0x000fc80008000000 */
[----:B------:R-:W-:Y:S01]  /*1b30*/  ULEA UR4, UR23, UR21, 0x3 ;  /* 0x0000001517047291 */ /* 0x000fe2000f8e18ff */
[----:B------:R-:W-:-:S04]  /*1b40*/  LOP3.LUT R17, R17, UR5, RZ, 0x3c, !PT ;  /* 0x0000000511117c12 */ /* 0x000fc8000f8e3cff */
[----:B-1----:R-:W-:-:S04]  /*1b50*/  SHF.L.U32 R2, R17, 0x1f, RZ ;  /* 0x0000001f11027819 */ /* 0x002fc800000006ff */
[----:B------:R1:W4:Y:S01]  /*1b60*/  SYNCS.PHASECHK.TRANS64.TRYWAIT P2, [UR4+0x20], R2 ;  /* 0x00002002ff0075a7 */ /* 0x0003220008041104 */
[----:B------:R-:W-:Y:S05]  /*1b70*/  @!P0 BRA `(.L_x_32) ;  /* 0x0000000000c88947 */ /* 0x000fea0003800000 */
[----:B------:R-:W-:Y:S02]  /*1b80*/  ULEA UR32, UR6, UR21, 0xf ;  /* 0x0000001506207291 */ /* 0x000fe4000f8e78ff */
[----:B------:R-:W-:Y:S02]  /*1b90*/  UIADD3 UR4, UP1, UPT, UR38, 0x80, URZ ;  /* 0x0000008026047890 */ /* 0x000fe4000ff3e0ff */
[----:B------:R-:W-:Y:S02]  /*1ba0*/  ULEA UR13, UR6, UR21, 0xe ;  /* 0x00000015060d7291 */ /* 0x000fe4000f8e70ff */
[----:B------:R-:W-:Y:S02]  /*1bb0*/  UIADD3 UR14, UP0, UPT, UR38, 0x180, URZ ;  /* 0x00000180260e7890 */ /* 0x000fe4000ff1e0ff */
[----:B------:R-:W-:Y:S02]  /*1bc0*/  UIADD3 UR58, UPT, UPT, UR42, -0x40, URZ ;  /* 0xffffffc02a3a7890 */ /* 0x000fe4000fffe0ff */
[----:B------:R-:W-:-:S02]  /*1bd0*/  ULOP3.LUT UR57, UR7, 0xfefffff8, URZ, 0xc0, !UPT ;  /* 0xfefffff807397892 */ /* 0x000fc4000f8ec0ff */
[----:B------:R-:W-:Y:S02]  /*1be0*/  UIADD3.X UR5, UPT, UPT, URZ, UR39, URZ, UP1, !UPT ;  /* 0x00000027ff057290 */ /* 0x000fe40008ffe4ff */
[----:B------:R-:W-:Y:S02]  /*1bf0*/  UIADD3 UR56, UPT, UPT, UR32, 0x6400, URZ ;  /* 0x0000640020387890 */ /* 0x000fe4000fffe0ff */
[----:B------:R-:W-:Y:S02]  /*1c00*/  UIADD3 UR50, UPT, UPT, UR42, -0x20, URZ ;  /* 0xffffffe02a327890 */ /* 0x000fe4000fffe0ff */
[----:B------:R-:W-:Y:S02]  /*1c10*/  UIADD3 UR48, UPT, UPT, UR32, 0x8400, URZ ;  /* 0x0000840020307890 */ /* 0x000fe4000fffe0ff */
[----:B------:R-:W-:Y:S02]  /*1c20*/  UIADD3 UR40, UPT, UPT, UR32, 0xa400, URZ ;  /* 0x0000a40020287890 */ /* 0x000fe4000fffe0ff */
[----:B------:R-:W-:-:S02]  /*1c30*/  UIADD3 UR34, UPT, UPT, UR42, 0x20, URZ ;  /* 0x000000202a227890 */ /* 0x000fc4000fffe0ff */
[----:B------:R-:W-:Y:S02]  /*1c40*/  UIADD3 UR32, UPT, UPT, UR32, 0xc400, URZ ;  /* 0x0000c40020207890 */ /* 0x000fe4000fffe0ff */
[----:B------:R-:W-:Y:S02]  /*1c50*/  UIADD3.X UR15, UPT, UPT, URZ, UR39, URZ, UP0, !UPT ;  /* 0x00000027ff0f7290 */ /* 0x000fe400087fe4ff */
[----:B------:R-:W-:Y:S02]  /*1c60*/  UIADD3 UR24, UPT, UPT, UR13, 0x26400, URZ ;  /* 0x000264000d187890 */ /* 0x000fe4000fffe0ff */
[----:B------:R-:W-:Y:S01]  /*1c70*/  UIADD3 UR8, UPT, UPT, UR13, 0x27400, URZ ;  /* 0x000274000d087890 */ /* 0x000fe2000fffe0ff */
[----:B------:R-:W-:Y:S01]  /*1c80*/  UMOV UR30, 0x0 ;  /* 0x00000000001e7882 */ /* 0x000fe20000000000 */
[----:B------:R-:W-:Y:S01]  /*1c90*/  UMOV UR31, 0x10000000 ;  /* 0x10000000001f7882 */ /* 0x000fe20000000000 */
[----:B------:R-:W-:Y:S01]  /*1ca0*/  UMOV UR51, UR59 ;  /* 0x0000003b00337c82 */ /* 0x000fe20008000000 */
[----:B------:R-:W-:Y:S01]  /*1cb0*/  UMOV UR52, UR60 ;  /* 0x0000003c00347c82 */ /* 0x000fe20008000000 */
[----:B------:R-:W-:Y:S01]  /*1cc0*/  UMOV UR49, UR57 ;  /* 0x0000003900317c82 */ /* 0x000fe20008000000 */
[----:B------:R-:W-:Y:S01]  /*1cd0*/  UMOV UR43, UR59 ;  /* 0x0000003b002b7c82 */ /* 0x000fe20008000000 */
[----:B------:R-:W-:Y:S01]  /*1ce0*/  UMOV UR44, UR60 ;  /* 0x0000003c002c7c82 */ /* 0x000fe20008000000 */
[----:B------:R-:W-:Y:S01]  /*1cf0*/  UMOV UR41, UR57 ;  /* 0x0000003900297c82 */ /* 0x000fe20008000000 */
[----:B------:R-:W-:Y:S01]  /*1d00*/  UTMALDG.3D.2CTA [UR56], [UR4], desc[UR30] ;  /* 0x00001e38040075b4 */ /* 0x000fe20008211000 */
[----:B------:R-:W-:Y:S01]  /*1d10*/  UMOV UR35, UR59 ;  /* 0x0000003b00237c82 */ /* 0x000fe20008000000 */
        /* <DEDUP_REMOVED lines=10> */
[----:B------:R-:W-:Y:S01]  /*1dc0*/  UIADD3 UR16, UPT, UPT, UR13, 0x28400, URZ ;  /* 0x000284000d107890 */ /* 0x000fe2000fffe0ff */
[----:B------:R-:W-:Y:S01]  /*1dd0*/  UMOV UR18, UR42 ;  /* 0x0000002a00127c82 */ /* 0x000fe20008000000 */
[----:B------:R-:W-:Y:S01]  /*1de0*/  UMOV UR19, UR27 ;  /* 0x0000001b00137c82 */ /* 0x000fe20008000000 */
[----:B------:R-:W-:Y:S01]  /*1df0*/  UTMALDG.3D.2CTA [UR40], [UR4], desc[UR30] ;  /* 0x00001e28040075b4 */ /* 0x000fe20008211000 */
[----:B------:R-:W-:Y:S01]  /*1e00*/  UMOV UR20, UR60 ;  /* 0x0000003c00147c82 */ /* 0x000fe20008000000 */
[----:B------:R-:W-:Y:S01]  /*1e10*/  UMOV UR17, UR57 ;  /* 0x0000003900117c82 */ /* 0x000fe20008000000 */
[----:B------:R-:W-:Y:S01]  /*1e20*/  UTMALDG.3D.2CTA [UR32], [UR4], desc[UR30] ;  /* 0x00001e20040075b4 */ /* 0x000fe20008211000 */
[----:B------:R-:W-:Y:S01]  /*1e30*/  UTMALDG.3D.2CTA [UR24], [UR14], desc[UR30] ;  /* 0x00001e180e0075b4 */ /* 0x000fe20008211000 */
[----:B------:R2:W-:Y:S01]  /*1e40*/  UTMALDG.3D.2CTA [UR8], [UR14], desc[UR30] ;  /* 0x00001e080e0075b4 */ /* 0x0005e20008211000 */
[----:B------:R1:W-:Y:S01]  /*1e50*/  UTMALDG.3D.2CTA [UR16], [UR14], desc[UR30] ;  /* 0x00001e100e0075b4 */ /* 0x0003e20008211000 */
[----:B--2---:R-:W-:Y:S01]  /*1e60*/  UIADD3 UR8, UPT, UPT, UR13, 0x29400, URZ ;  /* 0x000294000d087890 */ /* 0x004fe2000fffe0ff */
[----:B------:R-:W-:-:S08]  /*1e70*/  UMOV UR10, UR34 ;  /* 0x00000022000a7c82 */ /* 0x000fd00008000000 */
[----:B------:R1:W-:Y:S02]  /*1e80*/  UTMALDG.3D.2CTA [UR8], [UR14], desc[UR30] ;  /* 0x00001e080e0075b4 */ /* 0x0003e40008211000 */
[----:B-1----:R-:W-:Y:S01]  /*1e90*/  NOP ;  /* 0x0000000000007918 */ /* 0x002fe20000000000 */
.L_x_32:
[----:B------:R-:W-:Y:S05]  /*1ea0*/  BSYNC.RECONVERGENT B0 ;  /* 0x0000000000007941 */ /* 0x000fea0003800200 */
.L_x_31:
[----:B------:R-:W-:Y:S01]  /*1eb0*/  UIADD3 UR42, UPT, UPT, UR42, 0x80, URZ ;  /* 0x000000802a2a7890 */ /* 0x000fe2000fffe0ff */
[----:B------:R-:W-:Y:S01]  /*1ec0*/  UMOV UR6, UR23 ;  /* 0x0000001700067c82 */ /* 0x000fe20008000000 */
[----:B------:R-:W-:Y:S01]  /*1ed0*/  UMOV UR22, UR45 ;  /* 0x0000002d00167c82 */ /* 0x000fe20008000000 */
[----:B------:R-:W-:Y:S09]  /*1ee0*/  BRA.U UP2, `(.L_x_33) ;  /* 0xfffffff902b47547 */ /* 0x000ff2000b83ffff */
.L_x_25:
[----:B------:R-:W-:Y:S01]  /*1ef0*/  ULEA UR4, UR23, UR21, 0x3 ;  /* 0x0000001517047291 */ /* 0x000fe2000f8e18ff */
[----:B-1----:R-:W-:Y:S01]  /*1f00*/  SHF.L.U32 R2, R17, 0x1f, RZ ;  /* 0x0000001f11027819 */ /* 0x002fe200000006ff */
[----:B------:R-:W-:Y:S01]  /*1f10*/  @!P1 SYNCS.ARRIVE.TRANS64.A1T0 RZ, [UR21+0x78], RZ ;  /* 0x000078ffffff99a7 */ /* 0x000fe20008100015 */
[----:B------:R-:W-:-:S06]  /*1f20*/  UISETP.GT.AND UP0, UPT, UR53, UR46, UPT ;  /* 0x0000002e3500728c */ /* 0x000fcc000bf04270 */
[----:B------:R1:W1:Y:S03]  /*1f30*/  SYNCS.PHASECHK.TRANS64.TRYWAIT P1, [UR4+0x20], R2 ;  /* 0x00002002ff0075a7 */ /* 0x0002660008021104 */
[----:B------:R-:W-:Y:S05]  /*1f40*/  BRA.U !UP0, `(.L_x_34) ;  /* 0x0000000508507547 */ /* 0x000fea000b800000 */
[----:B------:R-:W-:Y:S01]  /*1f50*/  UIADD3 UR29, UPT, UPT, UR55, UR22, URZ ;  /* 0x00000016371d7290 */ /* 0x000fe2000fffe0ff */
[----:B------:R-:W-:-:S11]  /*1f60*/  UMOV UR6, UR23 ;  /* 0x0000001700067c82 */ /* 0x000fd60008000000 */
.L_x_42:
[----:B------:R-:W-:Y:S01]  /*1f70*/  ULEA UR7, UR6, UR21, 0x3 ;  /* 0x0000001506077291 */ /* 0x000fe2000f8e18ff */
[----:B--2---:R-:W-:Y:S01]  /*1f80*/  @P5 MOV R3, 0x18000 ;  /* 0x0001800000035802 */ /* 0x004fe20000000f00 */
[----:B-1----:R-:W-:Y:S10]  /*1f90*/  @P1 BRA `(.L_x_35) ;  /* 0x00000000000c1947 */ /* 0x002ff40003800000 */
[----:B------:R-:W-:-:S04]  /*1fa0*/  SHF.L.U32 R4, R17, 0x1f, RZ ;  /* 0x0000001f11047819 */ /* 0x000fc800000006ff */
[----:B------:R-:W1:Y:S02]  /*1fb0*/  SYNCS.PHASECHK.TRANS64.TRYWAIT P0, [UR7+0x20], R4 ;  /* 0x00002004ff0075a7 */ /* 0x000e640008001107 */
[----:B-1----:R-:W-:Y:S05]  /*1fc0*/  @!P0 BRA `(.L_x_36) ;  /* 0x0000006000e08947 */ /* 0x002fea0003800000 */
.L_x_35:
[----:B------:R2:W-:Y:S01]  /*1fd0*/  @P5 SYNCS.ARRIVE.TRANS64 RZ, [UR7], R3 ;  /* 0x00000003ffff59a7 */ /* 0x0005e20008000007 */
[----:B------:R-:W-:-:S04]  /*1fe0*/  ULOP3.LUT UR4, UR37, 0x2, URZ, 0xfc, !UPT ;  /* 0x0000000225047892 */ /* 0x000fc8000f8efcff */
[----:B------:R-:W-:-:S09]  /*1ff0*/  UISETP.NE.AND UP0, UPT, UR4, 0x2, UPT ;  /* 0x000000020400788c */ /* 0x000fd2000bf05270 */
[----:B------:R-:W-:Y:S05]  /*2000*/  BRA.U UP0, `(.L_x_37) ;  /* 0x0000000100047547 */ /* 0x000fea000b800000 */
[----:B------:R-:W-:Y:S05]  /*2010*/  BPT.TRAP 0x1 ;  /* 0x000000040000795c */ /* 0x000fea0000300000 */
.L_x_37:
[----:B------:R-:W-:Y:S04]  /*2020*/  BSSY.RECONVERGENT B0, `(.L_x_38) ;  /* 0x0000003000007945 */ /* 0x000fe80003800200 */
[----:B------:R-:W-:Y:S05]  /*2030*/  @!P4 BRA `(.L_x_39) ;  /* 0x000000000004c947 */ /* 0x000fea0003800000 */
[----:B------:R-:W-:Y:S05]  /*2040*/  BPT.TRAP 0x1 ;  /* 0x000000040000795c */ /* 0x000fea0000300000 */
.L_x_39:
[----:B------:R-:W-:Y:S05]  /*2050*/  BSYNC.RECONVERGENT B0 ;  /* 0x0000000000007941 */ /* 0x000fea0003800200 */
.L_x_38:
        /* <DEDUP_REMOVED lines=9> */
[----:B------:R1:W1:Y:S01]  /*20f0*/  SYNCS.PHASECHK.TRANS64.TRYWAIT P1, [UR4+0x20], R2 ;  /* 0x00002002ff0075a7 */ /* 0x0002620008021104 */
[----:B------:R-:W-:Y:S05]  /*2100*/  @!P0 BRA `(.L_x_41) ;  /* 0x0000000000cc8947 */ /* 0x000fea0003800000 */
[----:B------:R-:W-:Y:S02]  /*2110*/  ULEA UR32, UR6, UR21, 0xf ;  /* 0x0000001506207291 */ /* 0x000fe4000f8e78ff */
[----:B------:R-:W-:Y:S02]  /*2120*/  UIADD3 UR4, UP1, UPT, UR38, 0x80, URZ ;  /* 0x0000008026047890 */ /* 0x000fe4000ff3e0ff */
[----:B------:R-:W-:Y:S02]  /*2130*/  USHF.L.U32 UR58, UR22, 0x7, URZ ;  /* 0x00000007163a7899 */ /* 0x000fe400080006ff */
[----:B------:R-:W-:Y:S02]  /*2140*/  ULEA UR13, UR6, UR21, 0xe ;  /* 0x00000015060d7291 */ /* 0x000fe4000f8e70ff */
[----:B------:R-:W-:Y:S02]  /*2150*/  UIADD3 UR14, UP0, UPT, UR38, 0x180, URZ ;  /* 0x00000180260e7890 */ /* 0x000fe4000ff1e0ff */
[----:B------:R-:W-:-:S02]  /*2160*/  ULOP3.LUT UR57, UR7, 0xfefffff8, URZ, 0xc0, !UPT ;  /* 0xfefffff807397892 */ /* 0x000fc4000f8ec0ff */
[----:B------:R-:W-:Y:S02]  /*2170*/  UIADD3.X UR5, UPT, UPT, URZ, UR39, URZ, UP1, !UPT ;  /* 0x00000027ff057290 */ /* 0x000fe40008ffe4ff */
[----:B------:R-:W-:Y:S02]  /*2180*/  UIADD3 UR56, UPT, UPT, UR32, 0x6400, URZ ;  /* 0x0000640020387890 */ /* 0x000fe4000fffe0ff */
[----:B------:R-:W-:Y:S02]  /*2190*/  UIADD3 UR50, UPT, UPT, UR58, 0x20, URZ ;  /* 0x000000203a327890 */ /* 0x000fe4000fffe0ff */
[----:B------:R-:W-:Y:S02]  /*21a0*/  UIADD3 UR48, UPT, UPT, UR32, 0x8400, URZ ;  /* 0x0000840020307890 */ /* 0x000fe4000fffe0ff */
[----:B------:R-:W-:Y:S02]  /*21b0*/  UIADD3 UR42, UPT, UPT, UR58, 0x40, URZ ;  /* 0x000000403a2a7890 */ /* 0x000fe4000fffe0ff */
[----:B------:R-:W-:-:S02]  /*21c0*/  UIADD3 UR40, UPT, UPT, UR32, 0xa400, URZ ;  /* 0x0000a40020287890 */ /* 0x000fc4000fffe0ff */
[----:B------:R-:W-:Y:S02]  /*21d0*/  UIADD3 UR34, UPT, UPT, UR58, 0x60, URZ ;  /* 0x000000603a227890 */ /* 0x000fe4000fffe0ff */
        /* <DEDUP_REMOVED lines=37> */
[----:B--2---:R-:W-:Y:S01]  /*2430*/  NOP ;  /* 0x0000000000007918 */ /* 0x004fe20000000000 */
.L_x_41:
[----:B-1----:R-:W-:Y:S05]  /*2440*/  BSYNC.RECONVERGENT B0 ;  /* 0x0000000000007941 */ /* 0x002fea0003800200 */
.L_x_40:
[----:B------:R-:W-:Y:S01]  /*2450*/  UIADD3 UR22, UPT, UPT, UR22, 0x1, URZ ;  /* 0x0000000116167890 */ /* 0x000fe2000fffe0ff */
[----:B------:R-:W-:-:S03]  /*2460*/  UMOV UR6, UR23 ;  /* 0x0000001700067c82 */ /* 0x000fc60008000000 */
[----:B------:R-:W-:-:S09]  /*2470*/  UISETP.NE.AND UP0, UPT, UR22, UR29, UPT ;  /* 0x0000001d1600728c */ /* 0x000fd2000bf05270 */
[----:B------:R-:W-:Y:S05]  /*2480*/  BRA.U UP0, `(.L_x_42) ;  /* 0xfffffff900b87547 */ /* 0x000fea000b83ffff */
.L_x_34:
[C---:B-1----:R-:W-:Y:S01]  /*2490*/  LEA R2, R16.reuse, UR21, 0x3 ;  /* 0x0000001510027c11 */ /* 0x042fe2000f8e18ff */
[----:B------:R-:W-:Y:S01]  /*24a0*/  NOP ;  /* 0x0000000000007918 */ /* 0x000fe20000000000 */
[----:B--2---:R-:W-:Y:S02]  /*24b0*/  SHF.L.U32 R3, R13, 0x1f, RZ ;  /* 0x0000001f0d037819 */ /* 0x004fe400000006ff */
[----:B------:R-:W-:Y:S02]  /*24c0*/  LEA R4, R16, UR21, 0x4 ;  /* 0x0000001510047c11 */ /* 0x000fe4000f8e20ff */
[----:B------:R-:W1:Y:S02]  /*24d0*/  SYNCS.PHASECHK.TRANS64.TRYWAIT P0, [R2+URZ+0x80], R3 ;  /* 0x00008003020075a7 */ /* 0x000e6400080011ff */
[----:B-1----:R-:W-:Y:S05]  /*24e0*/  @!P0 BRA `(.L_x_43) ;  /* 0x0000005c00b08947 */ /* 0x002fea0003800000 */
.L_x_140:
[----:B------:R-:W4:Y:S01]  /*24f0*/  LDS.128 R4, [R4+0x110] ;  /* 0x0001100004047984 */ /* 0x000f220000000c00 */
[----:B------:R-:W-:Y:S01]  /*2500*/  ISETP.GE.AND P0, PT, R26, 0x1, PT ;  /* 0x000000011a00780c */ /* 0x000fe20003f06270 */
[----:B-1----:R-:W-:Y:S01]  /*2510*/  VIADD R2, R2, 0x90 ;  /* 0x0000009002027836 */ /* 0x002fe20000000000 */
[----:B------:R-:W-:Y:S01]  /*2520*/  @!PT LDS RZ, [RZ] ;  /* 0x00000000fffff984 */ /* 0x000fe20000000800 */
[----:B------:R-:W-:Y:S01]  /*2530*/  @!PT LDS RZ, [RZ] ;  /* 0x00000000fffff984 */ /* 0x000fe20000000800 */
[----:B------:R-:W-:Y:S01]  /*2540*/  @!PT LDS RZ, [RZ] ;  /* 0x00000000fffff984 */ /* 0x000fe20000000800 */
[----:B------:R-:W-:Y:S01]  /*2550*/  @!PT LDS RZ, [RZ] ;  /* 0x00000000fffff984 */ /* 0x000fe20000000800 */
[----:B------:R1:W-:Y:S06]  /*2560*/  MEMBAR.ALL.CTA ;  /* 0x0000000000007992 */ /* 0x0003ec0000008000 */
[----:B-1----:R-:W1:Y:S01]  /*2570*/  FENCE.VIEW.ASYNC.S ;  /* 0x00000000000073c6 */ /* 0x002e620000000000 */
[----:B------:R-:W-:-:S04]  /*2580*/  PRMT R2, RZ, 0x654, R2 ;  /* 0x00000654ff027816 */ /* 0x000fc80000000002 */
[----:B-1----:R1:W-:Y:S01]  /*2590*/  SYNCS.ARRIVE.TRANS64.RED.A1T0 RZ, [R2+URZ], RZ ;  /* 0x000000ff02ff79a7 */ /* 0x0023e200081004ff */
[----:B----4-:R-:W-:-:S13]  /*25a0*/  LOP3.LUT P2, RZ, R6, 0x1, RZ, 0xc0, !PT ;  /* 0x0000000106ff7812 */ /* 0x010fda000784c0ff */
[----:B------:R-:W-:Y:S01]  /*25b0*/  @P2 SHF.R.U32.HI R3, RZ, 0x10, R5 ;  /* 0x00000010ff032819 */ /* 0x000fe20000011605 */
[----:B------:R-:W-:Y:S01]  /*25c0*/  VOTEU.ANY UP0, P2 ;  /* 0x0000000000ff7886 */ /* 0x000fe20001000100 */
[----:B------:R-:W-:Y:S02]  /*25d0*/  @P2 MOV R10, R4 ;  /* 0x00000004000a2202 */ /* 0x000fe40000000f00 */
[----:B------:R-:W-:Y:S02]  /*25e0*/  @P2 R2UR.BROADCAST UR4, R3 ;  /* 0x00000000030422ca */ /* 0x000fe400008e0000 */
[----:B------:R-:W-:-:S11]  /*25f0*/  @P2 LOP3.LUT R9, R5, 0xffff, RZ, 0xc0, !PT ;  /* 0x0000ffff05092812 */ /* 0x000fd600078ec0ff */
[----:B------:R-:W-:Y:S01]  /*2600*/  @UP0 UMOV UR60, UR4 ;  /* 0x00000004003c0c82 */ /* 0x000fe20008000000 */
[----:B-1----:R-:W-:Y:S05]  /*2610*/  @!P0 BRA `(.L_x_44) ;  /* 0x0000000000b88947 */ /* 0x002fea0003800000 */
[----:B------:R-:W3:Y:S01]  /*2620*/  LDC.64 R4, c[0x0][0xb18] ;  /* 0x0002c600ff047b82 */ /* 0x000ee20000000a00 */
[----:B------:R-:W-:-:S07]  /*2630*/  ISETP.NE.AND P3, PT, R26, 0x1, PT ;  /* 0x000000011a00780c */ /* 0x000fce0003f65270 */
[----:B------:R-:W1:Y:S08]  /*2640*/  LDC.64 R6, c[0x0][0xb10] ;  /* 0x0002c400ff067b82 */ /* 0x000e700000000a00 */
[----:B------:R-:W2:Y:S08]  /*2650*/  LDC R14, c[0x0][0xb20] ;  /* 0x0002c800ff0e7b82 */ /* 0x000eb00000000800 */
[----:B------:R-:W4:Y:S01]  /*2660*/  LDC R15, c[0x0][0xb0c] ;  /* 0x0002c300ff0f7b82 */ /* 0x000f220000000800 */
[----:B---3--:R-:W-:Y:S01]  /*2670*/  IMAD.HI.U32 R21, R0, R5, RZ ;  /* 0x0000000500157227 */ /* 0x008fe200078e00ff */
[----:B------:R-:W-:-:S03]  /*2680*/  ISETP.NE.AND P0, PT, R4, 0x1, PT ;  /* 0x000000010400780c */ /* 0x000fc60003f05270 */
[----:B------:R-:W-:-:S03]  /*2690*/  IMAD.HI.U32 R5, R9, R5, RZ ;  /* 0x0000000509057227 */ /* 0x000fc600078e00ff */
[----:B------:R-:W3:Y:S01]  /*26a0*/  LDC.64 R2, c[0x0][0xb28] ;  /* 0x0002ca00ff027b82 */ /* 0x000ee20000000a00 */
[----:B-1----:R-:W-:-:S04]  /*26b0*/  IMAD.HI.U32 R22, R8, R6, RZ ;  /* 0x0000000608167227 */ /* 0x002fc800078e00ff */
[----:B------:R-:W-:Y:S01]  /*26c0*/  IMAD.HI.U32 R23, R10, R6, RZ ;  /* 0x000000060a177227 */ /* 0x000fe200078e00ff */
[----:B------:R-:W-:Y:S02]  /*26d0*/  SHF.R.U32.HI R22, RZ, R7, R22 ;  /* 0x00000007ff167219 */ /* 0x000fe40000011616 */
[-C--:B--2---:R-:W-:Y:S02]  /*26e0*/  SHF.R.U32.HI R21, RZ, R14.reuse, R21 ;  /* 0x0000000eff157219 */ /* 0x084fe40000011615 */
[----:B------:R-:W-:Y:S02]  /*26f0*/  SHF.R.U32.HI R5, RZ, R14, R5 ;  /* 0x0000000eff057219 */ /* 0x000fe40000011605 */
[----:B------:R-:W-:Y:S02]  /*2700*/  SEL R21, R0, R21, !P0 ;  /* 0x0000001500157207 */ /* 0x000fe40004000000 */
[----:B------:R-:W-:Y:S02]  /*2710*/  SHF.R.U32.HI R23, RZ, R7, R23 ;  /* 0x00000007ff177219 */ /* 0x000fe40000011617 */
[----:B----4-:R-:W-:-:S02]  /*2720*/  ISETP.NE.AND P1, PT, R15, 0x1, PT ;  /* 0x000000010f00780c */ /* 0x010fc40003f25270 */
[----:B------:R-:W-:Y:S02]  /*2730*/  SEL R5, R9, R5, !P0 ;  /* 0x0000000509057207 */ /* 0x000fe40004000000 */
[----:B------:R-:W-:Y:S02]  /*2740*/  SEL R22, R8, R22, !P1 ;  /* 0x0000001608167207 */ /* 0x000fe40004800000 */
[----:B------:R-:W-:Y:S01]  /*2750*/  SEL R23, R10, R23, !P1 ;  /* 0x000000170a177207 */ /* 0x000fe20004800000 */
[----:B---3--:R-:W-:-:S04]  /*2760*/  IMAD.HI.U32 R20, R21, R2, RZ ;  /* 0x0000000215147227 */ /* 0x008fc800078e00ff */
        /* <DEDUP_REMOVED lines=10> */
[----:B------:R-:W-:-:S04]  /*2810*/  @!P0 IMAD.HI.U32 R7, R23, R2, RZ ;  /* 0x0000000217078227 */ /* 0x000fc800078e00ff */
[----:B------:R-:W-:Y:S01]  /*2820*/  IMAD.MOV R2, RZ, RZ, -R6 ;  /* 0x000000ffff027224 */ /* 0x000fe200078e0a06 */
[----:B------:R-:W-:Y:S02]  /*2830*/  @!P0 SHF.R.U32.HI R3, RZ, R3, R7 ;  /* 0x00000003ff038219 */ /* 0x000fe40000011607 */
[----:B------:R-:W-:Y:S01]  /*2840*/  IADD3 R7, PT, PT, -R5, RZ, RZ ;  /* 0x000000ff05077210 */ /* 0x000fe20007ffe1ff */
[----:B------:R-:W-:Y:S01]  /*2850*/  IMAD R2, R26, R2, R5 ;  /* 0x000000021a027224 */ /* 0x000fe200078e0205 */
        /* <DEDUP_REMOVED lines=10> */
.L_x_44:
[----:B------:R-:W1:Y:S02]  /*2900*/  LDCU UR4, c[0x0][0xb30] ;  /* 0x00016600ff0477ac */ /* 0x000e640008000800 */
[----:B-1----:R-:W-:-:S09]  /*2910*/  UISETP.NE.AND UP0, UPT, UR4, 0x1, UPT ;  /* 0x000000010400788c */ /* 0x002fd2000bf05270 */
[----:B------:R-:W-:Y:S05]  /*2920*/  BRA.U UP0, `(.L_x_45) ;  /* 0x0000000100407547 */ /* 0x000fea000b800000 */
[----:B------:R-:W1:Y:S08]  /*2930*/  LDC.64 R4, c[0x0][0xb10] ;  /* 0x0002c400ff047b82 */ /* 0x000e700000000a00 */
[----:B------:R-:W2:Y:S08]  /*2940*/  LDC.64 R2, c[0x0][0xb18] ;  /* 0x0002c600ff027b82 */ /* 0x000eb00000000a00 */
[----:B------:R-:W4:Y:S08]  /*2950*/  LDC R6, c[0x0][0xb20] ;  /* 0x0002c800ff067b82 */ /* 0x000f300000000800 */
[----:B------:R-:W3:Y:S01]  /*2960*/  LDC R7, c[0x0][0xb0c] ;  /* 0x0002c300ff077b82 */ /* 0x000ee20000000800 */
[----:B-1----:R-:W-:-:S05]  /*2970*/  IMAD.HI.U32 R4, R10, R4, RZ ;  /* 0x000000040a047227 */ /* 0x002fca00078e00ff */
[----:B------:R-:W-:Y:S01]  /*2980*/  SHF.R.U32.HI R4, RZ, R5, R4 ;  /* 0x00000005ff047219 */ /* 0x000fe20000011604 */
[----:B--2---:R-:W-:Y:S01]  /*2990*/  IMAD.HI.U32 R3, R9, R3, RZ ;  /* 0x0000000309037227 */ /* 0x004fe200078e00ff */
[----:B------:R-:W-:-:S04]  /*29a0*/  ISETP.NE.AND P0, PT, R2, 0x1, PT ;  /* 0x000000010200780c */ /* 0x000fc80003f05270 */
[----:B----4-:R-:W-:-:S04]  /*29b0*/  SHF.R.U32.HI R3, RZ, R6, R3 ;  /* 0x00000006ff037219 */ /* 0x010fc80000011603 */
[----:B------:R-:W-:Y:S02]  /*29c0*/  SEL R3, R9, R3, !P0 ;  /* 0x0000000309037207 */ /* 0x000fe40004000000 */
[----:B---3--:R-:W-:-:S04]  /*29d0*/  ISETP.NE.AND P1, PT, R7, 0x1, PT ;  /* 0x000000010700780c */ /* 0x008fc80003f25270 */
[----:B------:R-:W-:-:S05]  /*29e0*/  SEL R4, R10, R4, !P1 ;  /* 0x000000040a047207 */ /* 0x000fca0004800000 */
[----:B------:R-:W-:Y:S02]  /*29f0*/  IMAD.IADD R5, R3, 0x1, -R4 ;  /* 0x0000000103057824 */ /* 0x000fe400078e0a04 */
[----:B------:R-:W-:Y:S02]  /*2a00*/  IMAD.IADD R3, R4, 0x1, -R3 ;  /* 0x0000000104037824 */ /* 0x000fe400078e0a03 */
[----:B------:R-:W-:Y:S02]  /*2a10*/  IMAD R10, R5, R7, R10 ;  /* 0x00000007050a7224 */ /* 0x000fe400078e020a */
[----:B------:R-:W-:-:S07]  /*2a20*/  IMAD R9, R3, R2, R9 ;  /* 0x0000000203097224 */ /* 0x000fce00078e0209 */
.L_x_45:
[----:B------:R-:W-:Y:S01]  /*2a30*/  VIADD R16, R16, 0x1 ;  /* 0x0000000110107836 */ /* 0x000fe20000000000 */
[----:B------:R-:W-:Y:S01]  /*2a40*/  PLOP3.LUT P1, PT, PT, PT, PT, 0x80, 0x8 ;  /* 0x000000000008781c */ /* 0x000fe20003f2f070 */
[----:B------:R-:W-:Y:S02]  /*2a50*/  IMAD.IADD R14, R10, 0x1, R63 ;  /* 0x000000010a0e7824 */ /* 0x000fe400078e023f */
[----:B------:R-:W-:Y:S01]  /*2a60*/  IMAD.IADD R15, R9, 0x1, R62 ;  /* 0x00000001090f7824 */ /* 0x000fe200078e023e */
[----:B------:R-:W-:-:S04]  /*2a70*/  ISETP.NE.AND P0, PT, R16, 0x2, PT ;  /* 0x000000021000780c */ /* 0x000fc80003f05270 */
[----:B------:R-:W-:Y:S02]  /*2a80*/  SEL R2, RZ, 0x1, P0 ;  /* 0x00000001ff027807 */ /* 0x000fe40000000000 */
[----:B------:R-:W-:Y:S02]  /*2a90*/  SEL R16, R16, RZ, P0 ;  /* 0x000000ff10107207 */ /* 0x000fe40000000000 */
[----:B------:R-:W-:Y:S01]  /*2aa0*/  LOP3.LUT R13, R13, R2, RZ, 0x3c, !PT ;  /* 0x000000020d0d7212 */ /* 0x000fe200078e3cff */
[----:B------:R-:W-:Y:S06]  /*2ab0*/  @P2 BRA `(.L_x_46) ;  /* 0xffffffec00302947 */ /* 0x000fec000383ffff */
[----:B------:R-:W-:Y:S01]  /*2ac0*/  UIADD3 UR21, UPT, UPT, UR21, 0x20, URZ ;  /* 0x0000002015157890 */ /* 0x000fe2000fffe0ff */
[----:B------:R-:W-:-:S03]  /*2ad0*/  SHF.L.U32 R2, R17, 0x1f, RZ ;  /* 0x0000001f11027819 */ /* 0x000fc600000006ff */
[----:B------:R-:W-:-:S09]  /*2ae0*/  ULEA UR4, UR23, UR21, 0x3 ;  /* 0x0000001517047291 */ /* 0x000fd2000f8e18ff */
[----:B------:R-:W1:Y:S02]  /*2af0*/  SYNCS.PHASECHK.TRANS64.TRYWAIT P0, [UR4], R2 ;  /* 0x00000002ff0075a7 */ /* 0x000e640008001104 */
[----:B-1----:R-:W-:Y:S05]  /*2b00*/  @!P0 BRA `(.L_x_47) ;  /* 0x00000058003c8947 */ /* 0x002fea0003800000 */
.L_x_142:
[----:B------:R-:W-:-:S04]  /*2b10*/  UIADD3 UR4, UPT, UPT, UR23, 0x1, URZ ;  /* 0x0000000117047890 */ /* 0x000fc8000fffe0ff */
[----:B------:R-:W-:-:S04]  /*2b20*/  UISETP.NE.AND UP0, UPT, UR4, 0x4, UPT ;  /* 0x000000040400788c */ /* 0x000fc8000bf05270 */
[----:B------:R-:W-:Y:S02]  /*2b30*/  USEL UR6, URZ, 0x1, UP0 ;  /* 0x00000001ff067887 */ /* 0x000fe40008000000 */
[----:B------:R-:W-:-:S04]  /*2b40*/  USEL UR4, UR4, URZ, UP0 ;  /* 0x000000ff04047287 */ /* 0x000fc80008000000 */
[----:B------:R-:W-:Y:S01]  /*2b50*/  ULEA UR5, UR4, UR21, 0x3 ;  /* 0x0000001504057291 */ /* 0x000fe2000f8e18ff */
[----:B-1----:R-:W-:-:S04]  /*2b60*/  LOP3.LUT R2, R17, UR6, RZ, 0x3c, !PT ;  /* 0x0000000611027c12 */ /* 0x002fc8000f8e3cff */
[----:B------:R-:W-:-:S04]  /*2b70*/  SHF.L.U32 R3, R2, 0x1f, RZ ;  /* 0x0000001f02037819 */ /* 0x000fc800000006ff */
[----:B------:R-:W1:Y:S02]  /*2b80*/  SYNCS.PHASECHK.TRANS64.TRYWAIT P0, [UR5], R3 ;  /* 0x00000003ff0075a7 */ /* 0x000e640008001105 */
[----:B-1----:R-:W-:Y:S05]  /*2b90*/  @!P0 BRA `(.L_x_48) ;  /* 0x0000005800308947 */ /* 0x002fea0003800000 */
.L_x_144:
[----:B------:R-:W-:-:S04]  /*2ba0*/  UIADD3 UR4, UPT, UPT, UR4, 0x1, URZ ;  /* 0x0000000104047890 */ /* 0x000fc8000fffe0ff */
[----:B------:R-:W-:-:S04]  /*2bb0*/  UISETP.NE.AND UP0, UPT, UR4, 0x4, UPT ;  /* 0x000000040400788c */ /* 0x000fc8000bf05270 */
[----:B------:R-:W-:Y:S02]  /*2bc0*/  USEL UR6, URZ, 0x1, UP0 ;  /* 0x00000001ff067887 */ /* 0x000fe40008000000 */
[----:B------:R-:W-:-:S04]  /*2bd0*/  USEL UR4, UR4, URZ, UP0 ;  /* 0x000000ff04047287 */ /* 0x000fc80008000000 */
[----:B------:R-:W-:Y:S01]  /*2be0*/  ULEA UR5, UR4, UR21, 0x3 ;  /* 0x0000001504057291 */ /* 0x000fe2000f8e18ff */
[----:B------:R-:W-:-:S04]  /*2bf0*/  LOP3.LUT R2, R2, UR6, RZ, 0x3c, !PT ;  /* 0x0000000602027c12 */ /* 0x000fc8000f8e3cff */
[----:B-1----:R-:W-:-:S04]  /*2c00*/  SHF.L.U32 R3, R2, 0x1f, RZ ;  /* 0x0000001f02037819 */ /* 0x002fc800000006ff */
[----:B------:R-:W1:Y:S02]  /*2c10*/  SYNCS.PHASECHK.TRANS64.TRYWAIT P0, [UR5], R3 ;  /* 0x00000003ff0075a7 */ /* 0x000e640008001105 */
[----:B-1----:R-:W-:Y:S05]  /*2c20*/  @!P0 BRA `(.L_x_49) ;  /* 0x0000005800248947 */ /* 0x002fea0003800000 */
.L_x_146:
[----:B------:R-:W-:-:S04]  /*2c30*/  UIADD3 UR4, UPT, UPT, UR4, 0x1, URZ ;  /* 0x0000000104047890 */ /* 0x000fc8000fffe0ff */
[----:B------:R-:W-:-:S04]  /*2c40*/  UISETP.NE.AND UP0, UPT, UR4, 0x4, UPT ;  /* 0x000000040400788c */ /* 0x000fc8000bf05270 */
[----:B------:R-:W-:Y:S02]  /*2c50*/  USEL UR5, URZ, 0x1, UP0 ;  /* 0x00000001ff057887 */ /* 0x000fe40008000000 */
[----:B------:R-:W-:-:S04]  /*2c60*/  USEL UR4, UR4, URZ, UP0 ;  /* 0x000000ff04047287 */ /* 0x000fc80008000000 */
[----:B------:R-:W-:Y:S01]  /*2c70*/  ULEA UR4, UR4, UR21, 0x3 ;  /* 0x0000001504047291 */ /* 0x000fe2000f8e18ff */
[----:B------:R-:W-:-:S04]  /*2c80*/  LOP3.LUT R2, R2, UR5, RZ, 0x3c, !PT ;  /* 0x0000000502027c12 */ /* 0x000fc8000f8e3cff */
[----:B------:R-:W-:Y:S01]  /*2c90*/  SHF.L.U32 R2, R2, 0x1f, RZ ;  /* 0x0000001f02027819 */ /* 0x000fe200000006ff */
[----:B-1-3--:R-:W-:-:S07]  /*2ca0*/  IMAD.U32 R0, RZ, RZ, UR4 ;  /* 0x00000004ff007e24 */ /* 0x00afce000f8e00ff */
.L_x_50:
[----:B-1----:R1:W2:Y:S02]  /*2cb0*/  SYNCS.PHASECHK.TRANS64.TRYWAIT P0, [R0+URZ], R2 ;  /* 0x00000002000075a7 */ /* 0x0022a400080011ff */
[----:B--2---:R-:W-:Y:S05]  /*2cc0*/  @!P0 NANOSLEEP.SYNCS 0x989680 ;  /* 0x009896800000895d */ /* 0x004fea0003900000 */
[----:B------:R-:W2:Y:S02]  /*2cd0*/  @!P0 SYNCS.PHASECHK.TRANS64 P0, [R0+URZ], R2 ;  /* 0x00000002000085a7 */ /* 0x000ea400080010ff */
[----:B--2---:R-:W-:Y:S05]  /*2ce0*/  @P0 EXIT ;  /* 0x000000000000094d */ /* 0x004fea0003800000 */
[----:B------:R-:W-:Y:S05]  /*2cf0*/  BRA `(.L_x_50) ;  /* 0xfffffffc00ec7947 */ /* 0x000fea000383ffff */
.L_x_22:
[----:B------:R-:W-:-:S04]  /*2d00*/  UISETP.NE.AND UP1, UPT, UR47, URZ, UPT ;  /* 0x000000ff2f00728c */ /* 0x000fc8000bf25270 */
[----:B------:R-:W-:-:S09]  /*2d10*/  UISETP.NE.OR UP1, UPT, UR10, 0x1, UP1 ;  /* 0x000000010a00788c */ /* 0x000fd20008f25670 */
[----:B------:R-:W-:Y:S05]  /*2d20*/  BRA.U UP1, `(.L_x_51) ;  /* 0x00000005014c7547 */ /* 0x000fea000b800000 */
[----:B------:R-:W-:Y:S01]  /*2d30*/  HFMA2 R11, -RZ, RZ, 0, 0 ;  /* 0x00000000ff0b7431 */ /* 0x000fe200000001ff */
[----:B------:R-:W-:Y:S01]  /*2d40*/  ISETP.GE.U32.AND P2, PT, R10, 0x2, PT ;  /* 0x000000020a00780c */ /* 0x000fe20003f46070 */
[----:B------:R-:W-:Y:S01]  /*2d50*/  IMAD.MOV.U32 R12, RZ, RZ, 0x1 ;  /* 0x00000001ff0c7424 */ /* 0x000fe200078e00ff */
[----:B------:R-:W-:Y:S01]  /*2d60*/  CS2R R8, SRZ ;  /* 0x0000000000087805 */ /* 0x000fe2000001ff00 */
[----:B------:R-:W-:Y:S01]  /*2d70*/  IMAD.MOV.U32 R3, RZ, RZ, RZ ;  /* 0x000000ffff037224 */ /* 0x000fe200078e00ff */
[----:B------:R-:W-:Y:S01]  /*2d80*/  UMOV UR6, 0x400 ;  /* 0x0000040000067882 */ /* 0x000fe20000000000 */
[----:B------:R-:W-:Y:S01]  /*2d90*/  UMOV UR5, URZ ;  /* 0x000000ff00057c82 */ /* 0x000fe20008000000 */
[----:B------:R-:W-:-:S12]  /*2da0*/  ULEA UR6, UR47, UR6, 0x18 ;  /* 0x000000062f067291 */ /* 0x000fd8000f8ec0ff */
.L_x_55:
[----:B------:R-:W-:Y:S02]  /*2db0*/  LEA R0, R3, UR6, 0x3 ;  /* 0x0000000603007c11 */ /* 0x000fe4000f8e18ff */
[----:B------:R-:W-:-:S03]  /*2dc0*/  SHF.L.U32 R4, R8, 0x1f, RZ ;  /* 0x0000001f08047819 */ /* 0x000fc600000006ff */
[----:B------:R-:W-:Y:S01]  /*2dd0*/  VIADD R5, R0, 0xf0 ;  /* 0x000000f000057836 */ /* 0x000fe20000000000 */
[----:B------:R-:W1:Y:S02]  /*2de0*/  SYNCS.PHASECHK.TRANS64.TRYWAIT P0, [R0+URZ+0xe0], R4 ;  /* 0x0000e004000075a7 */ /* 0x000e6400080011ff */
[----:B-1----:R-:W-:Y:S05]  /*2df0*/  @!P0 BRA `(.L_x_52) ;  /* 0x0000005400c88947 */ /* 0x002fea0003800000 */
.L_x_147:
[----:B------:R-:W-:Y:S01]  /*2e00*/  ULEA UR4, UR5, UR6, 0x3 ;  /* 0x0000000605047291 */ /* 0x000fe2000f8e18ff */
[----:B-1----:R-:W-:Y:S01]  /*2e10*/  PRMT R0, RZ, 0x654, R5 ;  /* 0x00000654ff007816 */ /* 0x002fe20000000005 */
[----:B------:R-:W-:Y:S01]  /*2e20*/  @!P2 IMAD.MOV.U32 R4, RZ, RZ, 0x10 ;  /* 0x00000010ff04a424 */ /* 0x000fe200078e00ff */
[----:B------:R-:W-:Y:S01]  /*2e30*/  SHF.L.U32 R5, R12, 0x1f, RZ ;  /* 0x0000001f0c057819 */ /* 0x000fe200000006ff */
[----:B------:R-:W-:Y:S01]  /*2e40*/  UIADD3 UR7, UPT, UPT, UR4, 0x80, URZ ;  /* 0x0000008004077890 */ /* 0x000fe2000fffe0ff */
[----:B------:R1:W-:Y:S05]  /*2e50*/  SYNCS.ARRIVE.TRANS64.RED.A1T0 RZ, [R0+URZ], RZ ;  /* 0x000000ff00ff79a7 */ /* 0x0003ea00081004ff */
[----:B------:R-:W-:Y:S01]  /*2e60*/  IMAD.U32 R6, RZ, RZ, UR7 ;  /* 0x00000007ff067e24 */ /* 0x000fe2000f8e00ff */
[----:B------:R-:W2:Y:S04]  /*2e70*/  SYNCS.PHASECHK.TRANS64.TRYWAIT P0, [UR4+0x90], R5 ;  /* 0x00009005ff0075a7 */ /* 0x000ea80008001104 */
[----:B------:R-:W-:Y:S01]  /*2e80*/  PRMT R6, R10, 0x654, R6 ;  /* 0x000006540a067816 */ /* 0x000fe20000000006 */
[----:B-12---:R-:W-:Y:S06]  /*2e90*/  @!P0 BRA `(.L_x_53) ;  /* 0x0000005400b48947 */ /* 0x006fec0003800000 */
.L_x_149:
[----:B------:R-:W-:Y:S01]  /*2ea0*/  ULEA UR8, UR5, UR6, 0x4 ;  /* 0x0000000605087291 */ /* 0x000fe2000f8e20ff */
[----:B------:R-:W-:Y:S01]  /*2eb0*/  SEL R2, R6, R2, !P2 ;  /* 0x0000000206027207 */ /* 0x000fe20005000000 */
[----:B------:R-:W-:Y:S01]  /*2ec0*/  UIADD3 UR9, UPT, UPT, UR4, 0x80, URZ ;  /* 0x0000008004097890 */ /* 0x000fe2000fffe0ff */
[----:B-1----:R-:W-:Y:S01]  /*2ed0*/  LEA R0, R11, UR6, 0x3 ;  /* 0x000000060b007c11 */ /* 0x002fe2000f8e18ff */
[----:B------:R-:W-:Y:S01]  /*2ee0*/  UIADD3 UR8, UPT, UPT, UR8, 0x110, URZ ;  /* 0x0000011008087890 */ /* 0x000fe2000fffe0ff */
[----:B------:R1:W-:Y:S01]  /*2ef0*/  @!P2 SYNCS.ARRIVE.TRANS64.RED RZ, [R2+URZ], R4 ;  /* 0x0000000402ffa9a7 */ /* 0x0003e200080004ff */
[----:B------:R-:W-:Y:S01]  /*2f00*/  UIADD3 UR4, UPT, UPT, UR5, 0x1, URZ ;  /* 0x0000000105047890 */ /* 0x000fe2000fffe0ff */
[----:B------:R-:W-:-:S03]  /*2f10*/  VIADD R3, R3, 0x1 ;  /* 0x0000000103037836 */ /* 0x000fc60000000000 */
[----:B------:R-:W-:Y:S02]  /*2f20*/  UISETP.NE.AND UP0, UPT, UR4, 0x2, UPT ;  /* 0x000000020400788c */ /* 0x000fe4000bf05270 */
[----:B------:R-:W-:Y:S01]  /*2f30*/  ISETP.NE.AND P0, PT, R3, 0x2, PT ;  /* 0x000000020300780c */ /* 0x000fe20003f05270 */
[----:B------:R-:W-:Y:S06]  /*2f40*/  UGETNEXTWORKID.BROADCAST [UR8], [UR9] ;  /* 0x00000000080073ca */ /* 0x000fec0008000100 */
[----:B------:R-:W-:Y:S02]  /*2f50*/  USEL UR7, URZ, 0x1, UP0 ;  /* 0x00000001ff077887 */ /* 0x000fe40008000000 */
[----:B------:R-:W-:-:S04]  /*2f60*/  USEL UR5, UR4, URZ, UP0 ;  /* 0x000000ff04057287 */ /* 0x000fc80008000000 */
[----:B------:R-:W-:Y:S02]  /*2f70*/  LOP3.LUT R12, R12, UR7, RZ, 0x3c, !PT ;  /* 0x000000070c0c7c12 */ /* 0x000fe4000f8e3cff */
[----:B-1----:R-:W-:-:S04]  /*2f80*/  SHF.L.U32 R4, R9, 0x1f, RZ ;  /* 0x0000001f09047819 */ /* 0x002fc800000006ff */
[----:B------:R-:W1:Y:S02]  /*2f90*/  SYNCS.PHASECHK.TRANS64.TRYWAIT P1, [R0+URZ+0x80], R4 ;  /* 0x00008004000075a7 */ /* 0x000e6400080211ff */
[----:B-1----:R-:W-:Y:S05]  /*2fa0*/  @!P1 BRA `(.L_x_54) ;  /* 0x0000005400889947 */ /* 0x002fea0003800000 */
.L_x_150:
[----:B-1----:R-:W-:Y:S01]  /*2fb0*/  LEA R4, R11, UR6, 0x4 ;  /* 0x000000060b047c11 */ /* 0x002fe2000f8e20ff */
[----:B------:R-:W-:Y:S01]  /*2fc0*/  VIADD R0, R0, 0x90 ;  /* 0x0000009000007836 */ /* 0x000fe20000000000 */
[----:B------:R-:W-:Y:S01]  /*2fd0*/  SEL R3, R3, RZ, P0 ;  /* 0x000000ff03037207 */ /* 0x000fe20000000000 */
[----:B------:R-:W-:-:S03]  /*2fe0*/  VIADD R11, R11, 0x1 ;  /* 0x000000010b0b7836 */ /* 0x000fc60000000000 */
[----:B------:R-:W1:Y:S01]  /*2ff0*/  LDS.128 R4, [R4+0x110] ;  /* 0x0001100004047984 */ /* 0x000e620000000c00 */
[----:B------:R-:W-:Y:S02]  /*3000*/  PRMT R0, RZ, 0x654, R0 ;  /* 0x00000654ff007816 */ /* 0x000fe40000000000 */
[C---:B------:R-:W-:Y:S01]  /*3010*/  ISETP.NE.AND P1, PT, R11.reuse, 0x2, PT ;  /* 0x000000020b00780c */ /* 0x040fe20003f25270 */
[----:B------:R-:W-:Y:S01]  /*3020*/  @!PT LDS RZ, [RZ] ;  /* 0x00000000fffff984 */ /* 0x000fe20000000800 */
[----:B------:R-:W-:Y:S01]  /*3030*/  @!PT LDS RZ, [RZ] ;  /* 0x00000000fffff984 */ /* 0x000fe20000000800 */
[----:B------:R-:W-:Y:S01]  /*3040*/  @!PT LDS RZ, [RZ] ;  /* 0x00000000fffff984 */ /* 0x000fe20000000800 */
[----:B------:R-:W-:Y:S01]  /*3050*/  @!PT LDS RZ, [RZ] ;  /* 0x00000000fffff984 */ /* 0x000fe20000000800 */
[----:B------:R2:W-:Y:S06]  /*3060*/  MEMBAR.ALL.CTA ;  /* 0x0000000000007992 */ /* 0x0005ec0000008000 */
[----:B--2---:R-:W2:Y:S01]  /*3070*/  FENCE.VIEW.ASYNC.S ;  /* 0x00000000000073c6 */ /* 0x004ea20000000000 */
[----:B------:R-:W-:Y:S01]  /*3080*/  SEL R11, R11, RZ, P1 ;  /* 0x000000ff0b0b7207 */ /* 0x000fe20000800000 */
[----:B--2---:R2:W-:Y:S01]  /*3090*/  SYNCS.ARRIVE.TRANS64.RED.A1T0 RZ, [R0+URZ], RZ ;  /* 0x000000ff00ff79a7 */ /* 0x0045e200081004ff */
[----:B-1----:R-:W-:-:S02]  /*30a0*/  LOP3.LUT P3, RZ, R6, 0x1, RZ, 0xc0, !PT ;  /* 0x0000000106ff7812 */ /* 0x002fc4000786c0ff */
[----:B------:R-:W-:-:S04]  /*30b0*/  SEL R4, RZ, 0x1, P1 ;  /* 0x00000001ff047807 */ /* 0x000fc80000800000 */
[----:B------:R-:W-:Y:S02]  /*30c0*/  LOP3.LUT R9, R9, R4, RZ, 0x3c, !PT ;  /* 0x0000000409097212 */ /* 0x000fe400078e3cff */
[----:B--2---:R-:W-:-:S04]  /*30d0*/  SEL R0, RZ, 0x1, P0 ;  /* 0x00000001ff007807 */ /* 0x004fc80000000000 */
[----:B------:R-:W-:Y:S01]  /*30e0*/  LOP3.LUT R8, R8, R0, RZ, 0x3c, !PT ;  /* 0x0000000008087212 */ /* 0x000fe200078e3cff */
[----:B------:R-:W-:Y:S06]  /*30f0*/  @P3 BRA `(.L_x_55) ;  /* 0xfffffffc002c3947 */ /* 0x000fec000383ffff */
[----:B------:R-:W-:Y:S01]  /*3100*/  ULEA UR4, UR5, UR6, 0x3 ;  /* 0x0000000605047291 */ /* 0x000fe2000f8e18ff */
[----:B------:R-:W-:-:S08]  /*3110*/  SHF.L.U32 R2, R12, 0x1f, RZ ;  /* 0x0000001f0c027819 */ /* 0x000fd000000006ff */
[----:B------:R-:W1:Y:S02]  /*3120*/  SYNCS.PHASECHK.TRANS64 P0, [UR4+0x90], R2 ;  /* 0x00009002ff0075a7 */ /* 0x000e640008001004 */
[----:B-1----:R-:W-:Y:S05]  /*3130*/  @P0 BRA `(.L_x_56) ;  /* 0x0000000000080947 */ /* 0x002fea0003800000 */
[----:B------:R-:W1:Y:S02]  /*3140*/  SYNCS.PHASECHK.TRANS64.TRYWAIT P0, [UR4+0x90], R2 ;  /* 0x00009002ff0075a7 */ /* 0x000e640008001104 */
[----:B-1----:R-:W-:Y:S05]  /*3150*/  @!P0 BRA `(.L_x_57) ;  /* 0x0000005400308947 */ /* 0x002fea0003800000 */
.L_x_56:
[----:B------:R-:W-:-:S04]  /*3160*/  UIADD3 UR7, UPT, UPT, UR5, 0x1, URZ ;  /* 0x0000000105077890 */ /* 0x000fc8000fffe0ff */
[----:B------:R-:W-:-:S04]  /*3170*/  UISETP.NE.AND UP0, UPT, UR7, 0x2, UPT ;  /* 0x000000020700788c */ /* 0x000fc8000bf05270 */
[----:B------:R-:W-:Y:S02]  /*3180*/  USEL UR8, URZ, 0x1, UP0 ;  /* 0x00000001ff087887 */ /* 0x000fe40008000000 */
[----:B------:R-:W-:-:S04]  /*3190*/  USEL UR7, UR7, URZ, UP0 ;  /* 0x000000ff07077287 */ /* 0x000fc80008000000 */
[----:B------:R-:W-:Y:S01]  /*31a0*/  ULEA UR7, UR7, UR6, 0x3 ;  /* 0x0000000607077291 */ /* 0x000fe2000f8e18ff */
[----:B-1----:R-:W-:-:S04]  /*31b0*/  LOP3.LUT R2, R12, UR8, RZ, 0x3c, !PT ;  /* 0x000000080c027c12 */ /* 0x002fc8000f8e3cff */
[----:B------:R-:W-:-:S04]  /*31c0*/  SHF.L.U32 R0, R2, 0x1f, RZ ;  /* 0x0000001f02007819 */ /* 0x000fc800000006ff */
[----:B------:R-:W1:Y:S02]  /*31d0*/  SYNCS.PHASECHK.TRANS64 P0, [UR7+0x90], R0 ;  /* 0x00009000ff0075a7 */ /* 0x000e640008001007 */
[----:B-1----:R-:W-:Y:S05]  /*31e0*/  @P0 EXIT ;  /* 0x000000000000094d */ /* 0x002fea0003800000 */
[----:B------:R-:W-:Y:S02]  /*31f0*/  SHF.L.U32 R2, R2, 0x1f, RZ ;  /* 0x0000001f02027819 */ /* 0x000fe400000006ff */
[----:B------:R-:W-:-:S07]  /*3200*/  MOV R0, UR7 ;  /* 0x0000000700007c02 */ /* 0x000fce0008000f00 */
.L_x_58:
[----:B-1----:R1:W2:Y:S02]  /*3210*/  SYNCS.PHASECHK.TRANS64.TRYWAIT P0, [R0+URZ+0x90], R2 ;  /* 0x00009002000075a7 */ /* 0x0022a400080011ff */
[----:B--2---:R-:W-:Y:S05]  /*3220*/  @!P0 NANOSLEEP.SYNCS 0x989680 ;  /* 0x009896800000895d */ /* 0x004fea0003900000 */
[----:B------:R-:W2:Y:S02]  /*3230*/  @!P0 SYNCS.PHASECHK.TRANS64 P0, [R0+URZ+0x90], R2 ;  /* 0x00009002000085a7 */ /* 0x000ea400080010ff */
[----:B--2---:R-:W-:Y:S05]  /*3240*/  @P0 EXIT ;  /* 0x000000000000094d */ /* 0x004fea0003800000 */
[----:B------:R-:W-:Y:S05]  /*3250*/  BRA `(.L_x_58) ;  /* 0xfffffffc00ec7947 */ /* 0x000fea000383ffff */
.L_x_51:
[----:B------:R-:W-:Y:S05]  /*3260*/  BRA.U UP4, `(.L_x_59) ;  /* 0x00000019044c7547 */ /* 0x000fea000b800000 */
[----:B------:R-:W-:Y:S01]  /*3270*/  UMOV UR4, 0x40 ;  /* 0x0000004000047882 */ /* 0x000fe20000000000 */
[----:B------:R-:W-:Y:S01]  /*3280*/  NOP ;  /* 0x0000000000007918 */ /* 0x000fe20000000000 */
[----:B------:R-:W-:Y:S01]  /*3290*/  ULEA UR5, UR47, UR4, 0x18 ;  /* 0x000000042f057291 */ /* 0x000fe2000f8ec0ff */
[----:B------:R-:W-:Y:S02]  /*32a0*/  UMOV UR6, 0x400 ;  /* 0x0000040000067882 */ /* 0x000fe40000000000 */
[----:B------:R-:W-:-:S06]  /*32b0*/  ULEA UR6, UR47, UR6, 0x18 ;  /* 0x000000062f067291 */ /* 0x000fcc000f8ec0ff */
[----:B------:R-:W1:Y:S02]  /*32c0*/  LDS.U8 R2, [UR5+0x1c] ;  /* 0x00001c05ff027984 */ /* 0x000e640008000000 */
[----:B-1----:R-:W-:-:S13]  /*32d0*/  ISETP.NE.AND P0, PT, R2, RZ, PT ;  /* 0x000000ff0200720c */ /* 0x002fda0003f05270 */
[----:B------:R-:W-:Y:S05]  /*32e0*/  @P0 BRA `(.L_x_60) ;  /* 0x0000000400180947 */ /* 0x000fea0003800000 */
[----:B------:R-:W-:Y:S01]  /*32f0*/  R2UR UR4, R12 ;  /* 0x000000000c0472ca */ /* 0x000fe200000e0000 */
[----:B------:R-:W-:-:S12]  /*3300*/  UIADD3 UR7, UPT, UPT, UR5, 0x8, URZ ;  /* 0x0000000805077890 */ /* 0x000fd8000fffe0ff */
[----:B------:R-:W-:-:S09]  /*3310*/  UISETP.NE.U32.AND UP0, UPT, UR4, 0x1, UPT ;  /* 0x000000010400788c */ /* 0x000fd2000bf05070 */
[----:B------:R-:W-:Y:S05]  /*3320*/  BRA.U !UP0, `(.L_x_61) ;  /* 0x0000000108a47547 */ /* 0x000fea000b800000 */
[----:B------:R-:W-:Y:S01]  /*3330*/  ELECT P0, URZ, PT ;  /* 0x0000000000ff782f */ /* 0x000fe20003800000 */
[----:B------:R-:W-:-:S12]  /*3340*/  BSSY B0, `(.L_x_61) ;  /* 0x0000027000007945 */ /* 0x000fd80003800000 */
[----:B------:R-:W-:Y:S05]  /*3350*/  @!P0 BRA `(.L_x_62) ;  /* 0x0000000000948947 */ /* 0x000fea0003800000 */
[----:B------:R-:W-:-:S05]  /*3360*/  UMOV UR4, 0x10 ;  /* 0x0000001000047882 */ /* 0x000fca0000000000 */
[----:B------:R-:W-:Y:S04]  /*3370*/  DEPBAR.LE SB1, 0x36 ;  /* 0x00009d800000791a */ /* 0x000fe80000000000 */
[----:B------:R-:W1:Y:S02]  /*3380*/  UTCATOMSWS.2CTA.FIND_AND_SET.ALIGN UP1, UR4, UR4 ;  /* 0x00000004000475e3 */ /* 0x000e640008220800 */
[----:B-1----:R-:W-:Y:S01]  /*3390*/  MOV R10, UR4 ;  /* 0x00000004000a7c02 */ /* 0x002fe20008000f00 */
[----:B------:R-:W-:Y:S06]  /*33a0*/  BRA.U UP1, `(.L_x_63) ;  /* 0x0000000101187547 */ /* 0x000fec000b800000 */
.L_x_64:
[----:B------:R-:W-:Y:S05]  /*33b0*/  NANOSLEEP 0x64 ;  /* 0x000000640000795d */ /* 0x000fea0003800000 */
[----:B------:R-:W-:-:S05]  /*33c0*/  UMOV UR4, 0x10 ;  /* 0x0000001000047882 */ /* 0x000fca0000000000 */
[----:B------:R-:W-:Y:S04]  /*33d0*/  DEPBAR.LE SB1, 0x36 ;  /* 0x00009d800000791a */ /* 0x000fe80000000000 */
[----:B------:R-:W1:Y:S02]  /*33e0*/  UTCATOMSWS.2CTA.FIND_AND_SET.ALIGN UP1, UR4, UR4 ;  /* 0x00000004000475e3 */ /* 0x000e640008220800 */
[----:B-1----:R-:W-:Y:S01]  /*33f0*/  MOV R10, UR4 ;  /* 0x00000004000a7c02 */ /* 0x002fe20008000f00 */
[----:B------:R-:W-:Y:S05]  /*3400*/  BRA.U !UP1, `(.L_x_64) ;  /* 0xfffffffd09e87547 */ /* 0x000fea000b83ffff */
.L_x_63:
[----:B------:R-:W1:Y:S01]  /*3410*/  LDS R5, [UR5+0x10] ;  /* 0x00001005ff057984 */ /* 0x000e620008000800 */
[----:B------:R-:W-:Y:S01]  /*3420*/  R2UR UR4, R11 ;  /* 0x000000000b0472ca */ /* 0x000fe200000e0000 */
[----:B------:R-:W-:-:S04]  /*3430*/  IMAD.U32 R3, RZ, RZ, UR6 ;  /* 0x00000006ff037e24 */ /* 0x000fc8000f8e00ff */
[----:B------:R-:W-:-:S08]  /*3440*/  VIADD R3, R3, 0x130 ;  /* 0x0000013003037836 */ /* 0x000fd00000000000 */
[----:B------:R-:W-:Y:S02]  /*3450*/  MOV R2, UR4 ;  /* 0x0000000400027c02 */ /* 0x000fe40008000f00 */
[----:B-1----:R-:W-:-:S04]  /*3460*/  SHF.L.U32 R5, R5, 0x1f, RZ ;  /* 0x0000001f05057819 */ /* 0x002fc800000006ff */
[----:B------:R-:W1:Y:S02]  /*3470*/  SYNCS.PHASECHK.TRANS64.TRYWAIT P0, [UR5+0x8], R5 ;  /* 0x00000805ff0075a7 */ /* 0x000e640008001105 */
[----:B-1----:R-:W-:Y:S05]  /*3480*/  @P0 BRA `(.L_x_65) ;  /* 0x0000000000080947 */ /* 0x002fea0003800000 */
[----:B------:R-:W1:Y:S02]  /*3490*/  SYNCS.PHASECHK.TRANS64.TRYWAIT P0, [UR5+0x8], R5 ;  /* 0x00000805ff0075a7 */ /* 0x000e640008001105 */
[----:B-1----:R-:W-:Y:S05]  /*34a0*/  @!P0 BRA `(.L_x_66) ;  /* 0x0000005000748947 */ /* 0x002fea0003800000 */
.L_x_65:
[----:B------:R-:W-:Y:S01]  /*34b0*/  R2UR UR4, R11 ;  /* 0x000000000b0472ca */ /* 0x000fe200000e0000 */
[----:B-1----:R-:W-:Y:S02]  /*34c0*/  HFMA2 R4, -RZ, RZ, 0, 5.9604644775390625e-08 ;  /* 0x00000001ff047431 */ /* 0x002fe400000001ff */
[----:B------:R-:W-:Y:S01]  /*34d0*/  IMAD.MOV.U32 R7, RZ, RZ, 0xffff ;  /* 0x0000ffffff077424 */ /* 0x000fe200078e00ff */
[----:B------:R-:W-:Y:S01]  /*34e0*/  PRMT R2, R2, 0x654, R3 ;  /* 0x0000065402027816 */ /* 0x000fe20000000003 */
[----:B------:R-:W-:Y:S02]  /*34f0*/  IMAD.MOV.U32 R5, RZ, RZ, 0x4 ;  /* 0x00000004ff057424 */ /* 0x000fe400078e00ff */
[----:B------:R-:W-:Y:S01]  /*3500*/  IMAD.SHL.U32 R9, R10, 0x20, RZ ;  /* 0x000000200a097824 */ /* 0x000fe200078e00ff */
[-C--:B------:R-:W-:Y:S02]  /*3510*/  SHF.L.U32 R7, R7, R10.reuse, RZ ;  /* 0x0000000a07077219 */ /* 0x080fe400000006ff */
[----:B------:R-:W-:-:S03]  /*3520*/  SHF.L.U32 R6, R4, R10, RZ ;  /* 0x0000000a04067219 */ /* 0x000fc600000006ff */
[----:B------:R-:W-:-:S06]  /*3530*/  UPRMT UR4, UR4, 0x654, UR7 ;  /* 0x0000065404047896 */ /* 0x000fcc0008000007 */
[----:B------:R-:W-:-:S03]  /*3540*/  MOV R3, UR4 ;  /* 0x0000000400037c02 */ /* 0x000fc60008000f00 */
[----:B------:R1:W-:Y:S01]  /*3550*/  SYNCS.ARRIVE.TRANS64.RED RZ, [UR4], R5 ;  /* 0x00000005ffff79a7 */ /* 0x0003e20008000404 */
[----:B------:R1:W-:Y:S04]  /*3560*/  STS [UR6+0x130], R9 ;  /* 0x00013009ff007988 */ /* 0x0003e80008000806 */
[----:B------:R1:W-:Y:S04]  /*3570*/  STAS [R2.64], R10 ;  /* 0x0000000a02007dbd */ /* 0x0003e8000c0008ff */
[----:B------:R1:W-:Y:S04]  /*3580*/  ATOMS.OR RZ, [UR5+0x14], R7 ;  /* 0x00001407ffff798c */ /* 0x0003e8000b000005 */
[----:B------:R1:W-:Y:S04]  /*3590*/  ATOMS.OR RZ, [UR5+0x18], R6 ;  /* 0x00001806ffff798c */ /* 0x0003e8000b000005 */
[----:B------:R1:W-:Y:S02]  /*35a0*/  ATOMS.XOR RZ, [UR5+0x10], R4 ;  /* 0x00001004ffff798c */ /* 0x0003e4000b800005 */
.L_x_62:
[----:B------:R-:W-:Y:S05]  /*35b0*/  BSYNC B0 ;  /* 0x0000000000007941 */ /* 0x000fea0003800000 */
.L_x_61:
[----:B------:R-:W-:Y:S05]  /*35c0*/  BRA.U UP0, `(.L_x_67) ;  /* 0x0000000100707547 */ /* 0x000fea000b800000 */
[----:B------:R-:W-:-:S03]  /*35d0*/  UMOV UR4, 0xffffffff ;  /* 0xffffffff00047882 */ /* 0x000fc60000000000 */
[----:B------:R-:W-:Y:S05]  /*35e0*/  BRA.DIV UR4, `(.L_x_68) ;  /* 0x00000052043c7947 */ /* 0x000fea000b800000 */
[----:B------:R-:W-:-:S13]  /*35f0*/  ELECT P6, URZ, PT ;  /* 0x0000000000ff782f */ /* 0x000fda00038c0000 */
.L_x_154:
[----:B------:R-:W-:Y:S05]  /*3600*/  @!P6 BRA `(.L_x_67) ;  /* 0x000000000060e947 */ /* 0x000fea0003800000 */
[----:B-1----:R-:W1:Y:S02]  /*3610*/  LDS R3, [UR5+0x10] ;  /* 0x00001005ff037984 */ /* 0x002e640008000800 */
[----:B-1----:R-:W-:-:S04]  /*3620*/  SHF.L.U32 R3, R3, 0x1f, RZ ;  /* 0x0000001f03037819 */ /* 0x002fc800000006ff */
[----:B------:R-:W1:Y:S02]  /*3630*/  SYNCS.PHASECHK.TRANS64.TRYWAIT P0, [UR5+0x8], R3 ;  /* 0x00000803ff0075a7 */ /* 0x000e640008001105 */
[----:B-1----:R-:W-:Y:S05]  /*3640*/  @P0 BRA `(.L_x_69) ;  /* 0x0000000000080947 */ /* 0x002fea0003800000 */
[----:B------:R-:W1:Y:S02]  /*3650*/  SYNCS.PHASECHK.TRANS64.TRYWAIT P0, [UR5+0x8], R3 ;  /* 0x00000803ff0075a7 */ /* 0x000e640008001105 */
[----:B-1----:R-:W-:Y:S05]  /*3660*/  @!P0 BRA `(.L_x_70) ;  /* 0x00000050003c8947 */ /* 0x002fea0003800000 */
.L_x_69:
[----:B------:R-:W2:Y:S01]  /*3670*/  LDS R5, [UR6+0x130] ;  /* 0x00013006ff057984 */ /* 0x000ea20008000800 */
[----:B------:R-:W-:Y:S01]  /*3680*/  R2UR UR4, R11 ;  /* 0x000000000b0472ca */ /* 0x000fe200000e0000 */
[----:B-1----:R-:W-:Y:S02]  /*3690*/  IMAD.MOV.U32 R3, RZ, RZ, 0xffff ;  /* 0x0000ffffff037424 */ /* 0x002fe400078e00ff */
[----:B------:R-:W-:-:S10]  /*36a0*/  IMAD.MOV.U32 R2, RZ, RZ, 0x1 ;  /* 0x00000001ff027424 */ /* 0x000fd400078e00ff */
[----:B------:R-:W-:Y:S01]  /*36b0*/  UPRMT UR4, UR4, 0x654, UR7 ;  /* 0x0000065404047896 */ /* 0x000fe20008000007 */
[----:B--2---:R-:W-:Y:S01]  /*36c0*/  IMAD.SHL.U32 R4, R5, 0x20, RZ ;  /* 0x0000002005047824 */ /* 0x004fe200078e00ff */
[-C--:B------:R-:W-:Y:S02]  /*36d0*/  SHF.L.U32 R3, R3, R5.reuse, RZ ;  /* 0x0000000503037219 */ /* 0x080fe400000006ff */
[----:B------:R-:W-:Y:S02]  /*36e0*/  SHF.L.U32 R5, R2, R5, RZ ;  /* 0x0000000502057219 */ /* 0x000fe400000006ff */
[----:B------:R2:W-:Y:S04]  /*36f0*/  STS [UR6+0x130], R4 ;  /* 0x00013004ff007988 */ /* 0x0005e80008000806 */
[----:B------:R2:W-:Y:S04]  /*3700*/  ATOMS.OR RZ, [UR5+0x14], R3 ;  /* 0x00001403ffff798c */ /* 0x0005e8000b000005 */
[----:B------:R2:W-:Y:S01]  /*3710*/  ATOMS.OR RZ, [UR5+0x18], R5 ;  /* 0x00001805ffff798c */ /* 0x0005e2000b000005 */
[----:B------:R-:W-:Y:S03]  /*3720*/  SYNCS.ARRIVE.TRANS64.RED.A1T0 RZ, [UR4], RZ ;  /* 0x000000ffffff79a7 */ /* 0x000fe60008100404 */
[----:B------:R2:W-:Y:S01]  /*3730*/  ATOMS.XOR RZ, [UR5+0x10], R2 ;  /* 0x00001002ffff798c */ /* 0x0005e2000b800005 */
[----:B------:R-:W-:Y:S05]  /*3740*/  BRA `(.L_x_67) ;  /* 0x0000000000107947 */ /* 0x000fea0003800000 */
.L_x_60:
[----:B------:R-:W-:-:S05]  /*3750*/  MOV R2, 0xffffffff ;  /* 0xffffffff00027802 */ /* 0x000fca0000000f00 */
[----:B------:R1:W-:Y:S02]  /*3760*/  STS [UR6+0x130], R2 ;  /* 0x00013002ff007988 */ /* 0x0003e40008000806 */
[----:B-1----:R-:W-:Y:S02]  /*3770*/  MOV R2, 0x3790 ;  /* 0x0000379000027802 */ /* 0x002fe40000000f00 */
[----:B-----5:R-:W-:Y:S05]  /*3780*/  CALL.REL.NOINC `($__internal_1_$__cuda_sm10x_tcgen05_guardrail_trap_phase_invalid_during_alloc) ;  /* 0x00000054009c7944 */ /* 0x020fea0003c00000 */
.L_x_67:
[----:B------:R-:W-:Y:S05]  /*3790*/  WARPSYNC.ALL ;  /* 0x0000000000007948 */ /* 0x000fea0003800000 */
[----:B------:R-:W3:Y:S01]  /*37a0*/  S2UR UR4, SR_CgaCtaId ;  /* 0x00000000000479c3 */ /* 0x000ee20000008800 */
[----:B------:R-:W-:Y:S01]  /*37b0*/  UMOV UR62, 0x400 ;  /* 0x00000400003e7882 */ /* 0x000fe20000000000 */
[----:B------:R-:W4:Y:S01]  /*37c0*/  LDCU UR7, c[0x0][0x38c] ;  /* 0x00007180ff0777ac */ /* 0x000f220008000800 */
[----:B------:R-:W-:Y:S01]  /*37d0*/  LOP3.LUT R0, R0, 0xffff, RZ, 0xc0, !PT ;  /* 0x0000ffff00007812 */ /* 0x000fe200078ec0ff */
[----:B-1----:R-:W-:Y:S01]  /*37e0*/  IMAD.MOV.U32 R10, RZ, RZ, 0x1 ;  /* 0x00000001ff0a7424 */ /* 0x002fe200078e00ff */
[----:B------:R-:W-:Y:S01]  /*37f0*/  R2UR UR5, R12 ;  /* 0x000000000c0572ca */ /* 0x000fe200000e0000 */
[----:B------:R-:W-:Y:S01]  /*3800*/  UMOV UR9, URZ ;  /* 0x000000ff00097c82 */ /* 0x000fe20008000000 */
[----:B------:R-:W-:Y:S01]  /*3810*/  LOP3.LUT R8, R8, 0xffff, RZ, 0xc0, !PT ;  /* 0x0000ffff08087812 */ /* 0x000fe200078ec0ff */
[----:B------:R-:W-:Y:S01]  /*3820*/  UMOV UR60, URZ ;  /* 0x000000ff003c7c82 */ /* 0x000fe20008000000 */
[----:B------:R-:W-:Y:S01]  /*3830*/  UMOV UR76, 0x0 ;  /* 0x00000000004c7882 */ /* 0x000fe20000000000 */
[----:B------:R-:W-:Y:S01]  /*3840*/  UMOV UR77, 0x8100910 ;  /* 0x08100910004d7882 */ /* 0x000fe20000000000 */
[----:B------:R-:W-:-:S02]  /*3850*/  R2UR UR65, R8 ;  /* 0x00000000084172ca */ /* 0x000fc400000e0000 */
[----:B------:R-:W-:Y:S01]  /*3860*/  CS2R R8, SRZ ;  /* 0x0000000000087805 */ /* 0x000fe2000001ff00 */
[----:B------:R-:W-:Y:S01]  /*3870*/  UMOV UR74, 0x0 ;  /* 0x00000000004a7882 */ /* 0x000fe20000000000 */
[----:B------:R-:W-:Y:S01]  /*3880*/  UMOV UR75, 0x8100910 ;  /* 0x08100910004b7882 */ /* 0x000fe20000000000 */
[----:B------:R-:W-:Y:S01]  /*3890*/  UMOV UR72, 0x0 ;  /* 0x0000000000487882 */ /* 0x000fe20000000000 */
[----:B------:R-:W-:Y:S01]  /*38a0*/  UMOV UR73, 0x8100910 ;  /* 0x0810091000497882 */ /* 0x000fe20000000000 */
[----:B------:R-:W-:Y:S01]  /*38b0*/  UMOV UR70, 0x0 ;  /* 0x0000000000467882 */ /* 0x000fe20000000000 */
[----:B------:R-:W-:Y:S02]  /*38c0*/  UISETP.NE.AND UP2, UPT, UR5, URZ, UPT ;  /* 0x000000ff0500728c */ /* 0x000fe4000bf45270 */
[----:B----4-:R-:W-:Y:S01]  /*38d0*/  UIADD3 UR7, UPT, UPT, UR7, 0x7f, URZ ;  /* 0x0000007f07077890 */ /* 0x010fe2000fffe0ff */
[----:B------:R-:W-:Y:S01]  /*38e0*/  UMOV UR71, 0x8100910 ;  /* 0x0810091000477882 */ /* 0x000fe20000000000 */
[----:B------:R-:W-:Y:S01]  /*38f0*/  UMOV UR68, 0x0 ;  /* 0x0000000000447882 */ /* 0x000fe20000000000 */
[----:B---3--:R-:W-:Y:S01]  /*3900*/  ULEA UR62, UR4, UR62, 0x18 ;  /* 0x0000003e043e7291 */ /* 0x008fe2000f8ec0ff */
[----:B------:R-:W-:-:S02]  /*3910*/  UMOV UR69, 0x8100910 ;  /* 0x0810091000457882 */ /* 0x000fc40000000000 */
[----:B------:R-:W-:Y:S01]  /*3920*/  UMOV UR4, URZ ;  /* 0x000000ff00047c82 */ /* 0x000fe20008000000 */
[----:B------:R-:W-:Y:S01]  /*3930*/  UIADD3 UR6, UPT, UPT, UR62, 0x6400, URZ ;  /* 0x000064003e067890 */ /* 0x000fe2000fffe0ff */
[----:B--2---:R-:W-:Y:S01]  /*3940*/  IMAD.U32 R2, RZ, RZ, UR4 ;  /* 0x00000004ff027e24 */ /* 0x004fe2000f8e00ff */
[----:B------:R-:W-:Y:S02]  /*3950*/  USHF.R.S32.HI UR4, URZ, 0x1f, UR7 ;  /* 0x0000001fff047899 */ /* 0x000fe40008011407 */
[----:B------:R-:W-:Y:S02]  /*3960*/  UIADD3 UR5, UPT, UPT, UR62, 0x26400, URZ ;  /* 0x000264003e057890 */ /* 0x000fe4000fffe0ff */
[----:B------:R-:W-:Y:S02]  /*3970*/  ULEA.HI UR4, UR4, UR7, URZ, 0x7 ;  /* 0x0000000704047291 */ /* 0x000fe4000f8f38ff */
[----:B------:R-:W-:Y:S02]  /*3980*/  USHF.R.U32.HI UR6, URZ, 0x4, UR6 ;  /* 0x00000004ff067899 */ /* 0x000fe40008011606 */
[----:B------:R-:W-:-:S02]  /*3990*/  USHF.R.S32.HI UR8, URZ, 0x7, UR4 ;  /* 0x00000007ff087899 */ /* 0x000fc40008011404 */
[----:B------:R-:W-:Y:S01]  /*39a0*/  USHF.R.U32.HI UR5, URZ, 0x4, UR5 ;  /* 0x00000004ff057899 */ /* 0x000fe20008011605 */
[----:B------:R-:W-:Y:S01]  /*39b0*/  R2UR UR4, R0 ;  /* 0x00000000000472ca */ /* 0x000fe200000e0000 */
[----:B------:R-:W-:Y:S02]  /*39c0*/  UISETP.LT.AND UP0, UPT, UR8, 0x1, UPT ;  /* 0x000000010800788c */ /* 0x000fe4000bf01270 */
[----:B------:R-:W-:Y:S01]  /*39d0*/  ULOP3.LUT UR6, UR6, 0x3fff, URZ, 0xc0, !UPT ;  /* 0x00003fff06067892 */ /* 0x000fe2000f8ec0ff */
[----:B------:R-:W-:Y:S01]  /*39e0*/  IMAD.U32 R13, RZ, RZ, UR8 ;  /* 0x00000008ff0d7e24 */ /* 0x000fe2000f8e00ff */
[----:B------:R-:W-:Y:S02]  /*39f0*/  ULOP3.LUT UR67, UR5, 0x3fff, URZ, 0xc0, !UPT ;  /* 0x00003fff05437892 */ /* 0x000fe4000f8ec0ff */
[----:B------:R-:W-:Y:S02]  /*3a00*/  ULOP3.LUT UR66, UR6, 0x10000, URZ, 0xfc, !UPT ;  /* 0x0001000006427892 */ /* 0x000fe4000f8efcff */
[----:B------:R-:W-:-:S04]  /*3a10*/  ULOP3.LUT UR67, UR67, 0x10000, URZ, 0xfc, !UPT ;  /* 0x0001000043437892 */ /* 0x000fc8000f8efcff */
[----:B------:R-:W-:Y:S01]  /*3a20*/  IMAD.U32 R14, RZ, RZ, UR4 ;  /* 0x00000004ff0e7e24 */ /* 0x000fe2000f8e00ff */
[----:B------:R-:W-:Y:S01]  /*3a30*/  NOP ;  /* 0x0000000000007918 */ /* 0x000fe20000000000 */
[----:B------:R-:W-:Y:S06]  /*3a40*/  BAR.ARV 0x6, 0xa0 ;  /* 0x0182800000007b1d */ /* 0x000fec0000002000 */
[----:B------:R-:W1:Y:S02]  /*3a50*/  LDS R3, [UR62+0x130] ;  /* 0x0001303eff037984 */ /* 0x000e640008000800 */
[----:B-1----:R-:W-:Y:S01]  /*3a60*/  R2UR UR4, R3 ;  /* 0x00000000030472ca */ /* 0x002fe200000e0000 */
[----:B------:R-:W-:-:S12]  /*3a70*/  IMAD.MOV.U32 R3, RZ, RZ, RZ ;  /* 0x000000ffff037224 */ /* 0x000fd800078e00ff */
[----:B------:R-:W-:Y:S01]  /*3a80*/  IMAD.U32 R16, RZ, RZ, UR4 ;  /* 0x00000004ff107e24 */ /* 0x000fe2000f8e00ff */
[----:B------:R-:W-:-:S06]  /*3a90*/  USEL UR4, UR8, 0x1, !UP0 ;  /* 0x0000000108047887 */ /* 0x000fcc000c000000 */
[----:B------:R-:W-:-:S07]  /*3aa0*/  IMAD.U32 R15, RZ, RZ, UR4 ;  /* 0x00000004ff0f7e24 */ /* 0x000fce000f8e00ff */
.L_x_78:
[C---:B------:R-:W-:Y:S02]  /*3ab0*/  LEA R0, R9.reuse, UR62, 0x3 ;  /* 0x0000003e09007c11 */ /* 0x040fe4000f8e18ff */
[----:B------:R-:W-:Y:S02]  /*3ac0*/  SHF.L.U32 R4, R8, 0x1f, RZ ;  /* 0x0000001f08047819 */ /* 0x000fe400000006ff */
[----:B------:R-:W-:Y:S02]  /*3ad0*/  LEA R5, R9, UR62, 0x4 ;  /* 0x0000003e09057c11 */ /* 0x000fe4000f8e20ff */
[----:B------:R-:W1:Y:S02]  /*3ae0*/  SYNCS.PHASECHK.TRANS64.TRYWAIT P0, [R0+URZ+0x80], R4 ;  /* 0x00008004000075a7 */ /* 0x000e6400080011ff */
[----:B-1----:R-:W-:Y:S05]  /*3af0*/  @!P0 BRA `(.L_x_71) ;  /* 0x0000004c00308947 */ /* 0x002fea0003800000 */
.L_x_155:
[----:B-1----:R-:W1:Y:S01]  /*3b00*/  LDS.128 R4, [R5+0x110] ;  /* 0x0001100005047984 */ /* 0x002e620000000c00 */
[----:B------:R-:W-:Y:S02]  /*3b10*/  VIADD R0, R0, 0x90 ;  /* 0x0000009000007836 */ /* 0x000fe40000000000 */
[----:B------:R-:W-:Y:S01]  /*3b20*/  VIADD R9, R9, 0x1 ;  /* 0x0000000109097836 */ /* 0x000fe20000000000 */
[----:B------:R-:W-:Y:S01]  /*3b30*/  @!PT LDS RZ, [RZ] ;  /* 0x00000000fffff984 */ /* 0x000fe20000000800 */
[----:B------:R-:W-:Y:S01]  /*3b40*/  @!PT LDS RZ, [RZ] ;  /* 0x00000000fffff984 */ /* 0x000fe20000000800 */
[----:B------:R-:W-:Y:S01]  /*3b50*/  @!PT LDS RZ, [RZ] ;  /* 0x00000000fffff984 */ /* 0x000fe20000000800 */
[----:B------:R-:W-:Y:S01]  /*3b60*/  @!PT LDS RZ, [RZ] ;  /* 0x00000000fffff984 */ /* 0x000fe20000000800 */
[----:B------:R2:W-:Y:S06]  /*3b70*/  MEMBAR.ALL.CTA ;  /* 0x0000000000007992 */ /* 0x0005ec0000008000 */
[----:B--2---:R-:W2:Y:S01]  /*3b80*/  FENCE.VIEW.ASYNC.S ;  /* 0x00000000000073c6 */ /* 0x004ea20000000000 */
[----:B------:R-:W-:-:S04]  /*3b90*/  PRMT R0, RZ, 0x654, R0 ;  /* 0x00000654ff007816 */ /* 0x000fc80000000000 */
[----:B--2---:R2:W-:Y:S01]  /*3ba0*/  SYNCS.ARRIVE.TRANS64.RED.A1T0 RZ, [R0+URZ], RZ ;  /* 0x000000ff00ff79a7 */ /* 0x0045e200081004ff */
[----:B-1----:R-:W-:Y:S01]  /*3bb0*/  LOP3.LUT P1, RZ, R6, 0x1, RZ, 0xc0, !PT ;  /* 0x0000000106ff7812 */ /* 0x002fe2000782c0ff */
[----:B--2---:R-:W-:-:S12]  /*3bc0*/  BRA.U UP2, `(.L_x_72) ;  /* 0x00000009022c7547 */ /* 0x004fd8000b800000 */
[----:B------:R-:W1:Y:S01]  /*3bd0*/  LDCU UR4, c[0x0][0x38c] ;  /* 0x00007180ff0477ac */ /* 0x000e620008000800 */
[----:B------:R-:W-:Y:S02]  /*3be0*/  R2UR UR5, R2 ;  /* 0x00000000020572ca */ /* 0x000fe400000e0000 */
[----:B------:R-:W-:Y:S02]  /*3bf0*/  PLOP3.LUT P2, PT, PT, PT, PT, 0x80, 0x8 ;  /* 0x000000000008781c */ /* 0x000fe40003f4f070 */
[----:B------:R-:W-:Y:S02]  /*3c00*/  SHF.L.U32 R5, R10, 0x1f, RZ ;  /* 0x0000001f0a057819 */ /* 0x000fe400000006ff */
[----:B------:R-:W-:-:S07]  /*3c10*/  R2UR UR6, R16 ;  /* 0x00000000100672ca */ /* 0x000fce00000e0000 */
[----:B------:R-:W-:Y:S02]  /*3c20*/  ULEA UR7, UR5, UR62, 0x3 ;  /* 0x0000003e05077291 */ /* 0x000fe4000f8e18ff */
[----:B-1----:R-:W-:-:S04]  /*3c30*/  UISETP.GE.AND UP0, UPT, UR4, 0x1, UPT ;  /* 0x000000010400788c */ /* 0x002fc8000bf06270 */
[----:B------:R-:W-:Y:S01]  /*3c40*/  IMAD.U32 R4, RZ, RZ, UR7 ;  /* 0x00000007ff047e24 */ /* 0x000fe2000f8e00ff */
[----:B------:R-:W-:Y:S01]  /*3c50*/  ULEA UR8, UR5, UR6, 0x5 ;  /* 0x0000000605087291 */ /* 0x000fe2000f8e28ff */
[----:B------:R-:W-:-:S05]  /*3c60*/  PLOP3.LUT P0, PT, PT, PT, UP0, 0x80, 0x8 ;  /* 0x000000000008781c */ /* 0x000fca0003f0f008 */
[----:B------:R-:W-:-:S08]  /*3c70*/  @UP0 ULEA UR4, UR9, UR62, 0x3 ;  /* 0x0000003e09040291 */ /* 0x000fd0000f8e18ff */
[----:B------:R-:W-:-:S04]  /*3c80*/  @P0 SHF.L.U32 R0, R3, 0x1f, RZ ;  /* 0x0000001f03000819 */ /* 0x000fc800000006ff */
[----:B------:R1:W2:Y:S01]  /*3c90*/  @P0 SYNCS.PHASECHK.TRANS64.TRYWAIT P2, [UR4], R0 ;  /* 0x00000000ff0005a7 */ /* 0x0002a20008041104 */
[----:B------:R-:W3:Y:S02]  /*3ca0*/  SYNCS.PHASECHK.TRANS64.TRYWAIT P0, [UR7+0xc0], R5 ;  /* 0x0000c005ff0075a7 */ /* 0x000ee40008001107 */
[----:B-123--:R-:W-:Y:S05]  /*3cb0*/  @!P0 BRA `(.L_x_73) ;  /* 0x0000004800d48947 */ /* 0x00efea0003800000 */
.L_x_157:
[----:B------:R-:W-:Y:S01]  /*3cc0*/  UMOV UR64, UR60 ;  /* 0x0000003c00407c82 */ /* 0x000fe20008000000 */
[----:B------:R-:W-:Y:S05]  /*3cd0*/  BRA.U !UP0, `(.L_x_74) ;  /* 0x0000000508d07547 */ /* 0x000fea000b800000 */
[----:B------:R-:W-:Y:S01]  /*3ce0*/  R2UR UR4, R15 ;  /* 0x000000000f0472ca */ /* 0x000fe200000e0000 */
[----:B------:R-:W-:Y:S01]  /*3cf0*/  UPLOP3.LUT UP3, UPT, UPT, UPT, UPT, 0x40, 0x4 ;  /* 0x000000000004789c */ /* 0x000fe20003f6e870 */
[----:B------:R-:W-:Y:S01]  /*3d00*/  R2UR UR61, R13 ;  /* 0x000000000d3d72ca */ /* 0x000fe200000e0000 */
[----:B------:R-:W-:-:S10]  /*3d10*/  UMOV UR7, UR9 ;  /* 0x0000000900077c82 */ /* 0x000fd40008000000 */
[----:B------:R-:W-:-:S12]  /*3d20*/  UIADD3 UR64, UPT, UPT, UR4, UR60, URZ ;  /* 0x0000003c04407290 */ /* 0x000fd8000fffe0ff */
.L_x_77:
[----:B--2---:R-:W-:Y:S01]  /*3d30*/  ULEA UR5, UR7, UR62, 0x3 ;  /* 0x0000003e07057291 */ /* 0x004fe2000f8e18ff */
[----:B------:R-:W-:Y:S11]  /*3d40*/  @P2 BRA `(.L_x_75) ;  /* 0x00000000000c2947 */ /* 0x000ff60003800000 */
[----:B-1----:R-:W-:Y:S04]  /*3d50*/  SHF.L.U32 R5, R3, 0x1f, RZ ;  /* 0x0000001f03057819 */ /* 0x002fe800000006ff */
[----:B------:R-:W1:Y:S02]  /*3d60*/  SYNCS.PHASECHK.TRANS64.TRYWAIT P0, [UR5], R5 ;  /* 0x00000005ff0075a7 */ /* 0x000e640008001105 */
[----:B-1----:R-:W-:Y:S05]  /*3d70*/  @!P0 BRA `(.L_x_76) ;  /* 0x0000004800c08947 */ /* 0x002fea0003800000 */
.L_x_75:
[----:B------:R-:W-:Y:S01]  /*3d80*/  UISETP.NE.AND UP0, UPT, UR61, 0x1, UPT ;  /* 0x000000013d00788c */ /* 0x000fe2000bf05270 */
[----:B------:R-:W-:Y:S01]  /*3d90*/  PLOP3.LUT P2, PT, PT, PT, PT, 0x80, 0x8 ;  /* 0x000000000008781c */ /* 0x000fe20003f4f070 */
[----:B------:R-:W-:Y:S01]  /*3da0*/  UIADD3 UR9, UPT, UPT, UR7, 0x1, URZ ;  /* 0x0000000107097890 */ /* 0x000fe2000fffe0ff */
[----:B------:R-:W-:Y:S01]  /*3db0*/  MOV.SPILL R6, UR65 ;  /* 0x0000004100067c02 */ /* 0x000fe20009000f00 */
[----:B------:R-:W-:Y:S01]  /*3dc0*/  UIADD3 UR63, UPT, UPT, UR5, 0x20, URZ ;  /* 0x00000020053f7890 */ /* 0x000fe2000fffe0ff */
[----:B-1----:R-:W-:Y:S01]  /*3dd0*/  MOV.SPILL R5, UR64 ;  /* 0x0000004000057c02 */ /* 0x002fe20009000f00 */
[----:B------:R-:W-:Y:S01]  /*3de0*/  UISETP.NE.AND UP1, UPT, UR9, 0x4, UPT ;  /* 0x000000040900788c */ /* 0x000fe2000bf25270 */
[----:B------:R-:W-:Y:S01]  /*3df0*/  PLOP3.LUT P0, PT, PT, PT, UP0, 0x80, 0x8 ;  /* 0x000000000008781c */ /* 0x000fe20003f0f008 */
[----:B------:R-:W-:Y:S02]  /*3e00*/  ULEA UR6, UR7, UR67, 0xa ;  /* 0x0000004307067291 */ /* 0x000fe4000f8e50ff */
[----:B------:R-:W-:Y:S02]  /*3e10*/  USEL UR5, URZ, 0x1, UP1 ;  /* 0x00000001ff057887 */ /* 0x000fe40008800000 */
[----:B------:R-:W-:Y:S02]  /*3e20*/  USEL UR9, UR9, URZ, UP1 ;  /* 0x000000ff09097287 */ /* 0x000fe40008800000 */
[----:B------:R-:W-:Y:S02]  /*3e30*/  ULEA UR4, UR7, UR66, 0xb ;  /* 0x0000004207047291 */ /* 0x000fe4000f8e58ff */
[----:B------:R-:W-:Y:S01]  /*3e40*/  @UP0 ULEA UR7, UR9, UR62, 0x3 ;  /* 0x0000003e09070291 */ /* 0x000fe2000f8e18ff */
[----:B------:R-:W-:Y:S01]  /*3e50*/  LOP3.LUT R3, R3, UR5, RZ, 0x3c, !PT ;  /* 0x0000000503037c12 */ /* 0x000fe2000f8e3cff */
[----:B------:R-:W-:Y:S02]  /*3e60*/  UIADD3 UR20, UPT, UPT, UR6, 0x2, URZ ;  /* 0x0000000206147890 */ /* 0x000fe4000fffe0ff */
[----:B------:R-:W-:Y:S01]  /*3e70*/  UIADD3 UR18, UPT, UPT, UR4, 0x2, URZ ;  /* 0x0000000204127890 */ /* 0x000fe2000fffe0ff */
[----:B------:R-:W-:Y:S01]  /*3e80*/  @P0 SHF.L.U32 R0, R3, 0x1f, RZ ;  /* 0x0000001f03000819 */ /* 0x000fe200000006ff */
[----:B------:R-:W-:Y:S02]  /*3e90*/  UIADD3 UR16, UPT, UPT, UR6, 0x4, URZ ;  /* 0x0000000406107890 */ /* 0x000fe4000fffe0ff */
[----:B------:R-:W-:Y:S01]  /*3ea0*/  UIADD3 UR10, UPT, UPT, UR4, 0x4, URZ ;  /* 0x00000004040a7890 */ /* 0x000fe2000fffe0ff */
[----:B------:R2:W3:Y:S01]  /*3eb0*/  @P0 SYNCS.PHASECHK.TRANS64.TRYWAIT P2, [UR7], R0 ;  /* 0x00000000ff0005a7 */ /* 0x0004e20008041107 */
[----:B------:R-:W-:Y:S02]  /*3ec0*/  UIADD3 UR14, UPT, UPT, UR6, 0x6, URZ ;  /* 0x00000006060e7890 */ /* 0x000fe4000fffe0ff */
        /* <DEDUP_REMOVED lines=21> */
[----:B------:R-:W-:Y:S01]  /*4020*/  UIADD3 UR61, UPT, UPT, UR61, -0x1, URZ ;  /* 0xffffffff3d3d7890 */ /* 0x000fe2000fffe0ff */
[----:B------:R-:W-:Y:S01]  /*4030*/  UMOV UR7, 0x40004040 ;  /* 0x4000404000077882 */ /* 0x000fe20000000000 */
[----:B------:R-:W-:Y:S01]  /*4040*/  UMOV UR64, 0x0 ;  /* 0x0000000000407882 */ /* 0x000fe20000000000 */
[----:B------:R-:W-:Y:S01]  /*4050*/  UMOV UR65, 0x8100910 ;  /* 0x0810091000417882 */ /* 0x000fe20000000000 */
[----:B------:R-:W-:Y:S01]  /*4060*/  UMOV UR5, 0x40004040 ;  /* 0x4000404000057882 */ /* 0x000fe20000000000 */
[----:B------:R-:W-:Y:S01]  /*4070*/  UMOV UR21, 0x40004040 ;  /* 0x4000404000157882 */ /* 0x000fe20000000000 */
[----:B------:R1:W-:Y:S01]  /*4080*/  UTCHMMA.2CTA gdesc[UR4], gdesc[UR6], tmem[UR8], tmem[UR64], idesc[UR65], UP3 ;  /* 0x00ff4006040075ea */ /* 0x0003e20009a00008 */
[----:B------:R-:W-:Y:S01]  /*4090*/  UPLOP3.LUT UP3, UPT, UPT, UPT, UPT, 0x80, 0x8 ;  /* 0x000000000008789c */ /* 0x000fe20003f6f070 */
[----:B------:R-:W-:Y:S01]  /*40a0*/  UMOV UR19, 0x40004040 ;  /* 0x4000404000137882 */ /* 0x000fe20000000000 */
[----:B------:R-:W-:Y:S01]  /*40b0*/  UMOV UR17, 0x40004040 ;  /* 0x4000404000117882 */ /* 0x000fe20000000000 */
[----:B------:R4:W-:Y:S01]  /*40c0*/  UTCHMMA.2CTA gdesc[UR18], gdesc[UR20], tmem[UR8], tmem[UR64], idesc[UR65], UPT ;  /* 0x00ff4014120075ea */ /* 0x0009e2000ba00008 */
        /* <DEDUP_REMOVED lines=19> */
[----:B-1----:R-:W-:Y:S01]  /*4200*/  UMOV UR7, 0x8100910 ;  /* 0x0810091000077882 */ /* 0x002fe20000000000 */
[----:B------:R-:W-:Y:S01]  /*4210*/  UMOV UR35, 0x40004040 ;  /* 0x4000404000237882 */ /* 0x000fe20000000000 */
[----:B------:R-:W-:Y:S01]  /*4220*/  UMOV UR33, 0x40004040 ;  /* 0x4000404000217882 */ /* 0x000fe20000000000 */
[----:B------:R-:W-:Y:S01]  /*4230*/  UMOV UR27, 0x40004040 ;  /* 0x40004040001b7882 */ /* 0x000fe20000000000 */
[----:B------:R-:W-:Y:S01]  /*4240*/  UMOV UR25, 0x40004040 ;  /* 0x4000404000197882 */ /* 0x000fe20000000000 */
[----:B----4-:R-:W-:Y:S02]  /*4250*/  UIADD3 UR20, UPT, UPT, UR4, 0x602, URZ ;  /* 0x0000060204147890 */ /* 0x010fe4000fffe0ff */
[----:B------:R-:W-:Y:S02]  /*4260*/  UIADD3 UR18, UPT, UPT, UR6, 0x304, URZ ;  /* 0x0000030406127890 */ /* 0x000fe4000fffe0ff */
[----:B--2---:R-:W-:Y:S02]  /*4270*/  UIADD3 UR16, UPT, UPT, UR4, 0x604, URZ ;  /* 0x0000060404107890 */ /* 0x004fe4000fffe0ff */
[----:B------:R-:W-:Y:S01]  /*4280*/  UIADD3 UR10, UPT, UPT, UR6, 0x306, URZ ;  /* 0x00000306060a7890 */ /* 0x000fe2000fffe0ff */
[----:B------:R-:W-:Y:S01]  /*4290*/  R2UR.FILL UR65, R6 ;  /* 0x00000000064172ca */ /* 0x000fe200004e0000 */
[----:B------:R-:W-:Y:S01]  /*42a0*/  UMOV UR14, 0x0 ;  /* 0x00000000000e7882 */ /* 0x000fe20000000000 */
[----:B------:R-:W-:Y:S01]  /*42b0*/  UMOV UR15, 0x8100910 ;  /* 0x08100910000f7882 */ /* 0x000fe20000000000 */
[----:B------:R-:W-:Y:S01]  /*42c0*/  UMOV UR12, 0x0 ;  /* 0x00000000000c7882 */ /* 0x000fe20000000000 */
[----:B------:R-:W-:Y:S01]  /*42d0*/  UTCHMMA.2CTA gdesc[UR28], gdesc[UR30], tmem[UR8], tmem[UR14], idesc[UR15], UPT ;  /* 0x00ff0e1e1c0075ea */ /* 0x000fe2000ba00008 */
[----:B------:R-:W-:Y:S01]  /*42e0*/  UTCHMMA.2CTA gdesc[UR56], gdesc[UR58], tmem[UR8], tmem[UR14], idesc[UR15], UPT ;  /* 0x00ff0e3a380075ea */ /* 0x000fe2000ba00008 */
[----:B------:R-:W-:Y:S01]  /*42f0*/  UMOV UR13, 0x8100910 ;  /* 0x08100910000d7882 */ /* 0x000fe20000000000 */
[----:B------:R-:W-:Y:S01]  /*4300*/  UTCHMMA.2CTA gdesc[UR52], gdesc[UR54], tmem[UR8], tmem[UR14], idesc[UR15], UPT ;  /* 0x00ff0e36340075ea */ /* 0x000fe2000ba00008 */
[----:B------:R-:W-:Y:S01]  /*4310*/  UIADD3 UR4, UPT, UPT, UR4, 0x606, URZ ;  /* 0x0000060604047890 */ /* 0x000fe2000fffe0ff */
[----:B------:R-:W-:Y:S01]  /*4320*/  UTCHMMA.2CTA gdesc[UR48], gdesc[UR50], tmem[UR8], tmem[UR12], idesc[UR13], UPT ;  /* 0x00ff0c32300075ea */ /* 0x000fe2000ba00008 */
[----:B------:R-:W-:Y:S01]  /*4330*/  UTCHMMA.2CTA gdesc[UR44], gdesc[UR46], tmem[UR8], tmem[UR12], idesc[UR13], UPT ;  /* 0x00ff0c2e2c0075ea */ /* 0x000fe2000ba00008 */
[----:B------:R-:W-:Y:S01]  /*4340*/  UMOV UR6, 0x0 ;  /* 0x0000000000067882 */ /* 0x000fe20000000000 */
[----:B------:R-:W-:Y:S01]  /*4350*/  UTCHMMA.2CTA gdesc[UR40], gdesc[UR42], tmem[UR8], tmem[UR12], idesc[UR13], UPT ;  /* 0x00ff0c2a280075ea */ /* 0x000fe2000ba00008 */
[----:B------:R1:W-:Y:S01]  /*4360*/  UTCHMMA.2CTA gdesc[UR36], gdesc[UR38], tmem[UR8], tmem[UR6], idesc[UR7], UPT ;  /* 0x00ff0626240075ea */ /* 0x0003e2000ba00008 */
[----:B------:R2:W-:Y:S01]  /*4370*/  UTCHMMA.2CTA gdesc[UR32], gdesc[UR34], tmem[UR8], tmem[UR76], idesc[UR77], UPT ;  /* 0x00ff4c22200075ea */ /* 0x0005e2000ba00008 */
[----:B------:R-:W-:Y:S01]  /*4380*/  UMOV UR23, 0x40004040 ;  /* 0x4000404000177882 */ /* 0x000fe20000000000 */
[----:B------:R2:W-:Y:S01]  /*4390*/  UTCHMMA.2CTA gdesc[UR24], gdesc[UR26], tmem[UR8], tmem[UR74], idesc[UR75], UPT ;  /* 0x00ff4a1a180075ea */ /* 0x0005e2000ba00008 */
[----:B------:R-:W-:Y:S01]  /*43a0*/  R2UR.FILL UR64, R5 ;  /* 0x00000000054072ca */ /* 0x000fe200004e0000 */
[----:B------:R2:W-:Y:S01]  /*43b0*/  UTCHMMA.2CTA gdesc[UR20], gdesc[UR22], tmem[UR8], tmem[UR72], idesc[UR73], UPT ;  /* 0x00ff4816140075ea */ /* 0x0005e2000ba00008 */
[----:B------:R2:W-:Y:S01]  /*43c0*/  UTCHMMA.2CTA gdesc[UR16], gdesc[UR18], tmem[UR8], tmem[UR70], idesc[UR71], UPT ;  /* 0x00ff4612100075ea */ /* 0x0005e2000ba00008 */
[----:B------:R2:W-:Y:S01]  /*43d0*/  UTCHMMA.2CTA gdesc[UR4], gdesc[UR10], tmem[UR8], tmem[UR68], idesc[UR69], UPT ;  /* 0x00ff440a040075ea */ /* 0x0005e2000ba00008 */
[----:B------:R2:W-:Y:S09]  /*43e0*/  UTCBAR.2CTA.MULTICAST [UR63], URZ, UR65 ;  /* 0x000000ff3f0073e9 */ /* 0x0005f20008200841 */
[----:B------:R-:W-:Y:S01]  /*43f0*/  UISETP.NE.AND UP0, UPT, UR60, UR64, UPT ;  /* 0x000000403c00728c */ /* 0x000fe2000bf05270 */
[----:B-1----:R-:W-:Y:S08]  /*4400*/  UMOV UR7, UR9 ;  /* 0x0000000900077c82 */ /* 0x002ff00008000000 */
[----:B---3--:R-:W-:Y:S05]  /*4410*/  BRA.U UP0, `(.L_x_77) ;  /* 0xfffffff900447547 */ /* 0x008fea000b83ffff */
.L_x_74:
[----:B--2---:R-:W-:Y:S01]  /*4420*/  R2UR UR4, R4 ;  /* 0x00000000040472ca */ /* 0x004fe200000e0000 */
[----:B------:R-:W-:Y:S01]  /*4430*/  UMOV UR60, UR64 ;  /* 0x00000040003c7c82 */ /* 0x000fe20008000000 */
[----:B------:R-:W-:-:S11]  /*4440*/  R2UR UR5, R14 ;  /* 0x000000000e0572ca */ /* 0x000fd600000e0000 */
[----:B------:R-:W-:-:S09]  /*4450*/  UIADD3 UR4, UPT, UPT, UR4, 0xa0, URZ ;  /* 0x000000a004047890 */ /* 0x000fd2000fffe0ff */
[----:B------:R2:W-:Y:S01]  /*4460*/  UTCBAR.2CTA.MULTICAST [UR4], URZ, UR5 ;  /* 0x000000ff040073e9 */ /* 0x0005e20008200805 */
[----:B------:R-:W-:Y:S02]  /*4470*/  NOP ;  /* 0x0000000000007918 */ /* 0x000fe40000000000 */
.L_x_72:
[----:B--2---:R-:W-:Y:S02]  /*4480*/  R2UR UR4, R2 ;  /* 0x00000000020472ca */ /* 0x004fe400000e0000 */
[----:B------:R-:W-:-:S04]  /*4490*/  ISETP.NE.AND P0, PT, R9, 0x2, PT ;  /* 0x000000020900780c */ /* 0x000fc80003f05270 */
[----:B-1----:R-:W-:Y:S02]  /*44a0*/  SEL R0, RZ, 0x1, P0 ;  /* 0x00000001ff007807 */ /* 0x002fe40000000000 */
[----:B------:R-:W-:Y:S02]  /*44b0*/  SEL R9, R9, RZ, P0 ;  /* 0x000000ff09097207 */ /* 0x000fe40000000000 */
[----:B------:R-:W-:-:S03]  /*44c0*/  LOP3.LUT R8, R8, R0, RZ, 0x3c, !PT ;  /* 0x0000000008087212 */ /* 0x000fc600078e3cff */
[----:B------:R-:W-:-:S04]  /*44d0*/  UIADD3 UR4, UPT, UPT, UR4, 0x1, URZ ;  /* 0x0000000104047890 */ /* 0x000fc8000fffe0ff */
[----:B------:R-:W-:-:S04]  /*44e0*/  UISETP.NE.AND UP0, UPT, UR4, 0x4, UPT ;  /* 0x000000040400788c */ /* 0x000fc8000bf05270 */
[----:B------:R-:W-:Y:S02]  /*44f0*/  USEL UR5, URZ, 0x1, UP0 ;  /* 0x00000001ff057887 */ /* 0x000fe40008000000 */
[----:B------:R-:W-:-:S04]  /*4500*/  USEL UR4, UR4, URZ, UP0 ;  /* 0x000000ff04047287 */ /* 0x000fc80008000000 */
[----:B------:R-:W-:Y:S02]  /*4510*/  LOP3.LUT R10, R10, UR5, RZ, 0x3c, !PT ;  /* 0x000000050a0a7c12 */ /* 0x000fe4000f8e3cff */
[----:B------:R-:W-:Y:S01]  /*4520*/  IMAD.U32 R2, RZ, RZ, UR4 ;  /* 0x00000004ff027e24 */ /* 0x000fe2000f8e00ff */
[----:B------:R-:W-:Y:S06]  /*4530*/  @P1 BRA `(.L_x_78) ;  /* 0xfffffff4005c1947 */ /* 0x000fec000383ffff */
[----:B------:R-:W1:Y:S01]  /*4540*/  S2UR UR8, SR_CgaCtaId ;  /* 0x00000000000879c3 */ /* 0x000e620000008800 */
[----:B------:R-:W-:Y:S01]  /*4550*/  ELECT P0, URZ, PT ;  /* 0x0000000000ff782f */ /* 0x000fe20003800000 */
[----:B------:R-:W-:Y:S01]  /*4560*/  IMAD.MOV.U32 R0, RZ, RZ, 0x1 ;  /* 0x00000001ff007424 */ /* 0x000fe200078e00ff */
[----:B------:R-:W-:Y:S01]  /*4570*/  UMOV UR4, 0x40 ;  /* 0x0000004000047882 */ /* 0x000fe20000000000 */
[----:B------:R-:W-:-:S04]  /*4580*/  R2UR UR5, R12 ;  /* 0x000000000c0572ca */ /* 0x000fc800000e0000 */
[----:B------:R-:W-:Y:S09]  /*4590*/  UVIRTCOUNT.DEALLOC.SMPOOL 0x80 ;  /* 0x000000800000784c */ /* 0x000ff20000000000 */
[----:B------:R-:W-:Y:S02]  /*45a0*/  UISETP.NE.AND UP0, UPT, UR5, URZ, UPT ;  /* 0x000000ff0500728c */ /* 0x000fe4000bf05270 */
[----:B-1----:R-:W-:-:S09]  /*45b0*/  ULEA UR8, UR8, UR4, 0x18 ;  /* 0x0000000408087291 */ /* 0x002fd2000f8ec0ff */
[----:B------:R1:W-:Y:S01]  /*45c0*/  @P0 STS.U8 [UR8+0x1c], R0 ;  /* 0x00001c00ff000988 */ /* 0x0003e20008000008 */
[----:B------:R-:W-:Y:S05]  /*45d0*/  BRA.U UP0, `(.L_x_79) ;  /* 0x0000000100a87547 */ /* 0x000fea000b800000 */
[----:B------:R-:W-:Y:S01]  /*45e0*/  R2UR UR4, R2 ;  /* 0x00000000020472ca */ /* 0x000fe200000e0000 */
[----:B------:R-:W-:Y:S01]  /*45f0*/  UIADD3 UR7, UPT, UPT, UR62, 0xc0, URZ ;  /* 0x000000c03e077890 */ /* 0x000fe2000fffe0ff */
[----:B------:R-:W-:-:S11]  /*4600*/  SHF.L.U32 R3, R10, 0x1f, RZ ;  /* 0x0000001f0a037819 */ /* 0x000fd600000006ff */
[----:B------:R-:W-:-:S09]  /*4610*/  ULEA UR4, UR4, UR7, 0x3 ;  /* 0x0000000704047291 */ /* 0x000fd2000f8e18ff */
[----:B------:R-:W2:Y:S02]  /*4620*/  SYNCS.PHASECHK.TRANS64.TRYWAIT P0, [UR4], R3 ;  /* 0x00000003ff0075a7 */ /* 0x000ea40008001104 */
[----:B--2---:R-:W-:Y:S05]  /*4630*/  @!P0 BRA `(.L_x_80) ;  /* 0x0000004000a88947 */ /* 0x004fea0003800000 */
.L_x_160:
[----:B------:R-:W-:-:S13]  /*4640*/  R2UR UR4, R2 ;  /* 0x00000000020472ca */ /* 0x000fda00000e0000 */
        /* <DEDUP_REMOVED lines=9> */
.L_x_162:
        /* <DEDUP_REMOVED lines=9> */
.L_x_164:
[----:B------:R-:W-:-:S04]  /*4770*/  UIADD3 UR4, UPT, UPT, UR4, 0x1, URZ ;  /* 0x0000000104047890 */ /* 0x000fc8000fffe0ff */
[----:B------:R-:W-:-:S04]  /*4780*/  UISETP.NE.AND UP1, UPT, UR4, 0x4, UPT ;  /* 0x000000040400788c */ /* 0x000fc8000bf25270 */
[----:B------:R-:W-:Y:S02]  /*4790*/  USEL UR5, URZ, 0x1, UP1 ;  /* 0x00000001ff057887 */ /* 0x000fe40008800000 */
[----:B------:R-:W-:-:S04]  /*47a0*/  USEL UR4, UR4, URZ, UP1 ;  /* 0x000000ff04047287 */ /* 0x000fc80008800000 */
[----:B------:R-:W-:Y:S01]  /*47b0*/  ULEA UR4, UR4, UR7, 0x3 ;  /* 0x0000000704047291 */ /* 0x000fe2000f8e18ff */
[----:B------:R-:W-:-:S04]  /*47c0*/  LOP3.LUT R2, R2, UR5, RZ, 0x3c, !PT ;  /* 0x0000000502027c12 */ /* 0x000fc8000f8e3cff */
[----:B------:R-:W-:Y:S01]  /*47d0*/  SHF.L.U32 R2, R2, 0x1f, RZ ;  /* 0x0000001f02027819 */ /* 0x000fe200000006ff */
[----:B-1----:R-:W-:-:S04]  /*47e0*/  IMAD.U32 R0, RZ, RZ, UR4 ;  /* 0x00000004ff007e24 */ /* 0x002fc8000f8e00ff */
[----:B------:R1:W2:Y:S03]  /*47f0*/  SYNCS.PHASECHK.TRANS64.TRYWAIT P0, [R0+URZ], R2 ;  /* 0x00000002000075a7 */ /* 0x0002a600080011ff */
[----:B--2---:R-:W-:Y:S05]  /*4800*/  @!P0 NANOSLEEP.SYNCS 0x989680 ;  /* 0x009896800000895d */ /* 0x004fea0003900000 */
[----:B------:R-:W2:Y:S02]  /*4810*/  @!P0 SYNCS.PHASECHK.TRANS64 P0, [R0+URZ], R2 ;  /* 0x00000002000085a7 */ /* 0x000ea400080010ff */
[----:B--2---:R-:W-:Y:S05]  /*4820*/  @P0 BRA `(.L_x_83) ;  /* 0x0000000000240947 */ /* 0x004fea0003800000 */
.L_x_84:
[----:B--2---:R2:W3:Y:S02]  /*4830*/  SYNCS.PHASECHK.TRANS64.TRYWAIT P0, [R0+URZ], R2 ;  /* 0x00000002000075a7 */ /* 0x0044e400080011ff */
[----:B---3--:R-:W-:Y:S05]  /*4840*/  @!P0 NANOSLEEP.SYNCS 0x989680 ;  /* 0x009896800000895d */ /* 0x008fea0003900000 */
[----:B------:R-:W3:Y:S02]  /*4850*/  @!P0 SYNCS.PHASECHK.TRANS64 P0, [R0+URZ], R2 ;  /* 0x00000002000085a7 */ /* 0x000ee400080010ff */
[----:B---3--:R-:W-:Y:S05]  /*4860*/  @!P0 BRA `(.L_x_84) ;  /* 0xfffffffc00f08947 */ /* 0x008fea000383ffff */
[----:B------:R-:W-:Y:S05]  /*4870*/  BRA `(.L_x_83) ;  /* 0x0000000000107947 */ /* 0x000fea0003800000 */
.L_x_79:
[----:B------:R-:W-:Y:S01]  /*4880*/  R2UR UR5, R11 ;  /* 0x000000000b0572ca */ /* 0x000fe200000e0000 */
[----:B------:R-:W-:-:S12]  /*4890*/  UIADD3 UR4, UPT, UPT, UR62, 0x100, URZ ;  /* 0x000001003e047890 */ /* 0x000fd8000fffe0ff */
[----:B------:R-:W-:-:S09]  /*48a0*/  UPRMT UR4, UR5, 0x654, UR4 ;  /* 0x0000065405047896 */ /* 0x000fd20008000004 */
[----:B------:R-:W-:Y:S03]  /*48b0*/  SYNCS.ARRIVE.TRANS64.RED.A1T0 RZ, [UR4], RZ ;  /* 0x000000ffffff79a7 */ /* 0x000fe60008100404 */
.L_x_83:
[----:B-12---:R-:W-:Y:S01]  /*48c0*/  SHF.L.U32 R2, RZ, 0x1f, RZ ;  /* 0x0000001fff027819 */ /* 0x006fe200000006ff */
[----:B------:R-:W-:Y:S01]  /*48d0*/  UIADD3 UR4, UPT, UPT, UR62, 0x100, URZ ;  /* 0x000001003e047890 */ /* 0x000fe2000fffe0ff */
[----:B------:R-:W-:Y:S02]  /*48e0*/  PLOP3.LUT P0, PT, PT, PT, UP0, 0x80, 0x8 ;  /* 0x000000000008781c */ /* 0x000fe40003f0f008 */
[----:B------:R-:W1:Y:S02]  /*48f0*/  SYNCS.PHASECHK.TRANS64.TRYWAIT P1, [UR62+0x100], R2 ;  /* 0x00010002ff0075a7 */ /* 0x000e64000802113e */
[----:B-1----:R-:W-:Y:S09]  /*4900*/  @!P1 BRA `(.L_x_85) ;  /* 0x00000040003c9947 */ /* 0x002ff20003800000 */
.L_x_166:
[----:B------:R-:W-:Y:S02]  /*4910*/  R2UR UR6, R11 ;  /* 0x000000000b0672ca */ /* 0x000fe400000e0000 */
[----:B------:R-:W-:-:S11]  /*4920*/  R2UR UR5, R16 ;  /* 0x00000000100572ca */ /* 0x000fd600000e0000 */
[----:B------:R-:W-:-:S03]  /*4930*/  @!UP0 UPRMT UR4, UR6, 0x654, UR4 ;  /* 0x0000065406048896 */ /* 0x000fc60008000004 */
[----:B------:R-:W-:-:S06]  /*4940*/  UMOV UR6, 0x1 ;  /* 0x0000000100067882 */ /* 0x000fcc0000000000 */
[----:B------:R-:W-:Y:S01]  /*4950*/  @!P0 SYNCS.ARRIVE.TRANS64.RED.A1T0 RZ, [UR4], RZ ;  /* 0x000000ffffff89a7 */ /* 0x000fe20008100404 */
[----:B------:R-:W-:Y:S01]  /*4960*/  NOP ;  /* 0x0000000000007918 */ /* 0x000fe20000000000 */
[----:B-1----:R-:W1:Y:S01]  /*4970*/  LDS R0, [UR8+0x14] ;  /* 0x00001408ff007984 */ /* 0x002e620008000800 */
[----:B------:R-:W-:-:S03]  /*4980*/  ULOP3.LUT UR4, UR5, 0xffff, URZ, 0xc0, !UPT ;  /* 0x0000ffff05047892 */ /* 0x000fc6000f8ec0ff */
[----:B------:R-:W-:Y:S01]  /*4990*/  UMOV UR5, 0xffff ;  /* 0x0000ffff00057882 */ /* 0x000fe20000000000 */
[----:B------:R-:W-:-:S04]  /*49a0*/  USHF.R.U32.HI UR4, URZ, 0x5, UR4 ;  /* 0x00000005ff047899 */ /* 0x000fc80008011604 */
[----:B------:R-:W-:Y:S02]  /*49b0*/  USHF.L.U32 UR5, UR5, UR4, URZ ;  /* 0x0000000405057299 */ /* 0x000fe400080006ff */
[----:B------:R-:W-:-:S04]  /*49c0*/  USHF.L.U32 UR4, UR6, UR4, URZ ;  /* 0x0000000406047299 */ /* 0x000fc800080006ff */
[----:B-1----:R-:W-:-:S04]  /*49d0*/  LOP3.LUT R0, R0, UR5, RZ, 0xc0, !PT ;  /* 0x0000000500007c12 */ /* 0x002fc8000f8ec0ff */
[----:B------:R-:W-:-:S13]  /*49e0*/  ISETP.NE.AND P0, PT, R0, UR5, PT ;  /* 0x0000000500007c0c */ /* 0x000fda000bf05270 */
[----:B------:R-:W-:Y:S05]  /*49f0*/  @P0 BRA `(.L_x_86) ;  /* 0x0000000000580947 */ /* 0x000fea0003800000 */
[----:B------:R-:W1:Y:S02]  /*4a00*/  LDS R0, [UR8+0x18] ;  /* 0x00001808ff007984 */ /* 0x000e640008000800 */
[----:B-1----:R-:W-:-:S04]  /*4a10*/  LOP3.LUT R0, R0, UR4, RZ, 0xc0, !PT ;  /* 0x0000000400007c12 */ /* 0x002fc8000f8ec0ff */
[----:B------:R-:W-:-:S13]  /*4a20*/  ISETP.NE.AND P0, PT, R0, UR4, PT ;  /* 0x0000000400007c0c */ /* 0x000fda000bf05270 */
[----:B------:R-:W-:Y:S05]  /*4a30*/  @P0 BRA `(.L_x_87) ;  /* 0x00000000003c0947 */ /* 0x000fea0003800000 */
[----:B------:R-:W1:Y:S01]  /*4a40*/  S2R R2, SR_LANEID ;  /* 0x0000000000027919 */ /* 0x000e620000000000 */
[----:B------:R-:W-:-:S06]  /*4a50*/  ULOP3.LUT UR5, URZ, UR5, URZ, 0x33, !UPT ;  /* 0x00000005ff057292 */ /* 0x000fcc000f8e33ff */
[----:B------:R-:W-:-:S04]  /*4a60*/  IMAD.U32 R0, RZ, RZ, UR5 ;  /* 0x00000005ff007e24 */ /* 0x000fc8000f8e00ff */
[----:B------:R2:W3:Y:S02]  /*4a70*/  REDUX UR7, R0 ;  /* 0x00000000000773c4 */ /* 0x0004e40000000000 */
[----:B------:R4:W-:Y:S01]  /*4a80*/  UTCATOMSWS.AND URZ, UR5 ;  /* 0x0000000500ff79e3 */ /* 0x0009e20008000000 */
[----:B--2---:R-:W-:Y:S01]  /*4a90*/  LOP3.LUT R0, RZ, UR4, RZ, 0x33, !PT ;  /* 0x00000004ff007c12 */ /* 0x004fe2000f8e33ff */
[----:B------:R-:W-:Y:S02]  /*4aa0*/  VOTEU.ANY UR4, UPT, PT ;  /* 0x0000000000047886 */ /* 0x000fe400038e0100 */
[----:B------:R-:W-:Y:S02]  /*4ab0*/  UFLO.U32 UR4, UR4 ;  /* 0x00000004000472bd */ /* 0x000fe400080e0000 */
[----:B------:R-:W2:Y:S04]  /*4ac0*/  REDUX UR6, R0 ;  /* 0x00000000000673c4 */ /* 0x000ea80000000000 */
[----:B-1----:R-:W-:-:S02]  /*4ad0*/  ISETP.EQ.U32.AND P0, PT, R2, UR4, PT ;  /* 0x0000000402007c0c */ /* 0x002fc4000bf02070 */
[----:B---3--:R-:W-:-:S11]  /*4ae0*/  MOV R2, UR7 ;  /* 0x0000000700027c02 */ /* 0x008fd60008000f00 */
[----:B------:R4:W-:Y:S01]  /*4af0*/  @P0 ATOMS.AND RZ, [UR8+0x14], R2 ;  /* 0x00001402ffff098c */ /* 0x0009e2000a800008 */
[----:B--2---:R-:W-:-:S05]  /*4b00*/  IMAD.U32 R0, RZ, RZ, UR6 ;  /* 0x00000006ff007e24 */ /* 0x004fca000f8e00ff */
[----:B------:R4:W-:Y:S01]  /*4b10*/  @P0 ATOMS.AND RZ, [UR8+0x18], R0 ;  /* 0x00001800ffff098c */ /* 0x0009e2000a800008 */
[----:B------:R-:W-:Y:S05]  /*4b20*/  BRA `(.L_x_88) ;  /* 0x0000000000147947 */ /* 0x000fea0003800000 */
.L_x_87:
[----:B------:R-:W-:Y:S02]  /*4b30*/  MOV R2, 0x4b50 ;  /* 0x00004b5000027802 */ /* 0x000fe40000000f00 */
[----:B-----5:R-:W-:Y:S05]  /*4b40*/  CALL.REL.NOINC `($__internal_0_$__cuda_sm10x_tcgen05_guardrail_trap_col_being_dealloced_not_returned_by_alloc) ;  /* 0x0000004000a07944 */ /* 0x020fea0003c00000 */
[----:B------:R-:W-:Y:S05]  /*4b50*/  BRA `(.L_x_88) ;  /* 0x0000000000087947 */ /* 0x000fea0003800000 */
.L_x_86:
[----:B------:R-:W-:Y:S02]  /*4b60*/  MOV R2, 0x4b80 ;  /* 0x00004b8000027802 */ /* 0x000fe40000000f00 */
[----:B-----5:R-:W-:Y:S05]  /*4b70*/  CALL.REL.NOINC `($__internal_2_$__cuda_sm10x_tcgen05_guardrail_trap_unallocated_columns_being_dealloced) ;  /* 0x0000004000ac7944 */ /* 0x020fea0003c00000 */
.L_x_88:
[----:B------:R-:W-:Y:S01]  /*4b80*/  NOP ;  /* 0x0000000000007918 */ /* 0x000fe20000000000 */
[----:B----4-:R-:W-:Y:S05]  /*4b90*/  EXIT ;  /* 0x000000000000794d */ /* 0x010fea0003800000 */
.L_x_59:
[----:B------:R-:W-:-:S09]  /*4ba0*/  UISETP.NE.OR UP5, UPT, UR10, 0x3, !UP5 ;  /* 0x000000030a00788c */ /* 0x000fd2000efa5670 */
[----:B------:R-:W-:Y:S05]  /*4bb0*/  BRA.U UP5, `(.L_x_89) ;  /* 0x0000000d05e47547 */ /* 0x000fea000b800000 */
[----:B------:R-:W1:Y:S01]  /*4bc0*/  LDC R0, c[0x0][0xb30] ;  /* 0x0002cc00ff007b82 */ /* 0x000e620000000800 */
[----:B------:R-:W2:Y:S01]  /*4bd0*/  LDCU.64 UR4, c[0x0][0x888] ;  /* 0x00011100ff0477ac */ /* 0x000ea20008000a00 */
[----:B------:R-:W-:Y:S01]  /*4be0*/  IMAD.MOV.U32 R32, RZ, RZ, 0x1 ;  /* 0x00000001ff207424 */ /* 0x000fe200078e00ff */
[----:B------:R-:W-:Y:S01]  /*4bf0*/  CS2R R28, SRZ ;  /* 0x00000000001c7805 */ /* 0x000fe2000001ff00 */
[----:B------:R-:W-:Y:S01]  /*4c00*/  IMAD.MOV.U32 R25, RZ, RZ, 0x2000 ;  /* 0x00002000ff197424 */ /* 0x000fe200078e00ff */
[----:B------:R-:W3:Y:S03]  /*4c10*/  LDCU.64 UR22, c[0x0][0x890] ;  /* 0x00011200ff1677ac */ /* 0x000ee60008000a00 */
[----:B------:R-:W4:Y:S01]  /*4c20*/  LDC R24, c[0x0][0x370] ;  /* 0x0000dc00ff187b82 */ /* 0x000f220000000800 */
[----:B------:R-:W-:Y:S01]  /*4c30*/  UMOV UR7, 0x400 ;  /* 0x0000040000077882 */ /* 0x000fe20000000000 */
[----:B------:R-:W-:-:S02]  /*4c40*/  UPLOP3.LUT UP1, UPT, UPT, UPT, UPT, 0x40, 0x4 ;  /* 0x000000000004789c */ /* 0x000fc40003f2e870 */
[----:B------:R-:W-:Y:S01]  /*4c50*/  ULEA UR7, UR47, UR7, 0x18 ;  /* 0x000000072f077291 */ /* 0x000fe2000f8ec0ff */
[----:B------:R-:W-:-:S03]  /*4c60*/  UMOV UR8, URZ ;  /* 0x000000ff00087c82 */ /* 0x000fc60008000000 */
[----:B------:R-:W4:Y:S01]  /*4c70*/  LDC R3, c[0x0][0xb0c] ;  /* 0x0002c300ff037b82 */ /* 0x000f220000000800 */
[----:B--2---:R-:W-:Y:S02]  /*4c80*/  UISETP.NE.U32.AND UP4, UPT, UR4, URZ, UPT ;  /* 0x000000ff0400728c */ /* 0x004fe4000bf85070 */
[----:B---3--:R-:W-:-:S05]  /*4c90*/  UISETP.NE.U32.AND UP5, UPT, UR22, URZ, UPT ;  /* 0x000000ff1600728c */ /* 0x008fca000bfa5070 */
[----:B------:R-:W2:Y:S01]  /*4ca0*/  LDC R18, c[0x0][0xb20] ;  /* 0x0002c800ff127b82 */ /* 0x000ea20000000800 */
[----:B-1----:R-:W-:Y:S01]  /*4cb0*/  ISETP.NE.AND P1, PT, R0, 0x1, PT ;  /* 0x000000010000780c */ /* 0x002fe20003f25270 */
[----:B------:R-:W-:Y:S02]  /*4cc0*/  UISETP.NE.AND.EX UP4, UPT, UR5, URZ, UPT, UP4 ;  /* 0x000000ff0500728c */ /* 0x000fe4000bf85340 */
[----:B------:R-:W-:-:S04]  /*4cd0*/  UISETP.NE.AND.EX UP5, UPT, UR23, URZ, UPT, UP5 ;  /* 0x000000ff1700728c */ /* 0x000fc8000bfa5350 */
[----:B------:R-:W1:Y:S08]  /*4ce0*/  LDC.64 R30, c[0x0][0x348] ;  /* 0x0000d200ff1e7b82 */ /* 0x000e700000000a00 */
[----:B------:R-:W3:Y:S08]  /*4cf0*/  LDC.64 R16, c[0x0][0xb10] ;  /* 0x0002c400ff107b82 */ /* 0x000ef00000000a00 */
[----:B------:R-:W1:Y:S08]  /*4d00*/  LDC.64 R6, c[0x0][0xb18] ;  /* 0x0002c600ff067b82 */ /* 0x000e700000000a00 */
[----:B------:R-:W1:Y:S08]  /*4d10*/  LDC.64 R4, c[0x0][0xb28] ;  /* 0x0002ca00ff047b82 */ /* 0x000e700000000a00 */
[----:B--2-4-:R-:W1:Y:S02]  /*4d20*/  LDC R19, c[0x0][0x374] ;  /* 0x0000dd00ff137b82 */ /* 0x014e640000000800 */
.L_x_98:
[C---:B------:R-:W-:Y:S02]  /*4d30*/  LEA R0, R29.reuse, UR7, 0x3 ;  /* 0x000000071d007c11 */ /* 0x040fe4000f8e18ff */
[----:B------:R-:W-:Y:S02]  /*4d40*/  SHF.L.U32 R2, R28, 0x1f, RZ ;  /* 0x0000001f1c027819 */ /* 0x000fe400000006ff */
[----:B------:R-:W-:Y:S02]  /*4d50*/  LEA R20, R29, UR7, 0x4 ;  /* 0x000000071d147c11 */ /* 0x000fe4000f8e20ff */
[----:B--2---:R-:W2:Y:S02]  /*4d60*/  SYNCS.PHASECHK.TRANS64.TRYWAIT P0, [R0+URZ+0x80], R2 ;  /* 0x00008002000075a7 */ /* 0x004ea400080011ff */
[----:B--2---:R-:W-:Y:S05]  /*4d70*/  @!P0 BRA `(.L_x_90) ;  /* 0x0000003c00388947 */ /* 0x004fea0003800000 */
.L_x_167:
[----:B------:R-:W-:Y:S01]  /*4d80*/  ISETP.GE.AND P0, PT, R26, 0x1, PT ;  /* 0x000000011a00780c */ /* 0x000fe20003f06270 */
[----:B------:R-:W4:Y:S01]  /*4d90*/  LDS.128 R20, [R20+0x110] ;  /* 0x0001100014147984 */ /* 0x000f220000000c00 */
[----:B--2---:R-:W-:Y:S01]  /*4da0*/  VIADD R0, R0, 0x90 ;  /* 0x0000009000007836 */ /* 0x004fe20000000000 */
[----:B------:R-:W-:Y:S01]  /*4db0*/  @!PT LDS RZ, [RZ] ;  /* 0x00000000fffff984 */ /* 0x000fe20000000800 */
[----:B------:R-:W-:Y:S01]  /*4dc0*/  @!PT LDS RZ, [RZ] ;  /* 0x00000000fffff984 */ /* 0x000fe20000000800 */
[----:B------:R-:W-:Y:S01]  /*4dd0*/  @!PT LDS RZ, [RZ] ;  /* 0x00000000fffff984 */ /* 0x000fe20000000800 */
[----:B------:R-:W-:Y:S01]  /*4de0*/  @!PT LDS RZ, [RZ] ;  /* 0x00000000fffff984 */ /* 0x000fe20000000800 */
[----:B------:R2:W-:Y:S06]  /*4df0*/  MEMBAR.ALL.CTA ;  /* 0x0000000000007992 */ /* 0x0005ec0000008000 */
[----:B--2---:R-:W2:Y:S01]  /*4e00*/  FENCE.VIEW.ASYNC.S ;  /* 0x00000000000073c6 */ /* 0x004ea20000000000 */
[----:B------:R-:W-:Y:S04]  /*4e10*/  PRMT R0, RZ, 0x654, R0 ;  /* 0x00000654ff007816 */ /* 0x000fe80000000000 */
[----:B--2---:R2:W-:Y:S01]  /*4e20*/  SYNCS.ARRIVE.TRANS64.RED.A1T0 RZ, [R0+URZ], RZ ;  /* 0x000000ff00ff79a7 */ /* 0x0045e200081004ff */
[----:B----4-:R-:W-:Y:S11]  /*4e30*/  LOP3.LUT P3, RZ, R22, 0x1, RZ, 0xc0, !PT ;  /* 0x0000000116ff7812 */ /* 0x010ff6000786c0ff */
[----:B------:R-:W-:Y:S02]  /*4e40*/  @!UPT UIADD3 URZ, UPT, UPT, URZ, URZ, URZ ;  /* 0x000000fffffff290 */ /* 0x000fe4000fffe0ff */
[----:B------:R-:W-:Y:S02]  /*4e50*/  @P3 MOV R11, R20 ;  /* 0x00000014000b3202 */ /* 0x000fe40000000f00 */
[----:B------:R-:W-:Y:S01]  /*4e60*/  @P3 LOP3.LUT R10, R21, 0xffff, RZ, 0xc0, !PT ;  /* 0x0000ffff150a3812 */ /* 0x000fe200078ec0ff */
[----:B--2---:R-:W-:Y:S06]  /*4e70*/  @!P0 BRA `(.L_x_91) ;  /* 0x0000000000a48947 */ /* 0x004fec0003800000 */
[-C--:B-1----:R-:W-:Y:S01]  /*4e80*/  IMAD.HI.U32 R0, R19, R7.reuse, RZ ;  /* 0x0000000713007227 */ /* 0x082fe200078e00ff */
[----:B------:R-:W-:Y:S02]  /*4e90*/  ISETP.NE.AND P0, PT, R6, 0x1, PT ;  /* 0x000000010600780c */ /* 0x000fe40003f05270 */
[----:B------:R-:W-:Y:S01]  /*4ea0*/  ISETP.NE.AND P2, PT, R26, 0x1, PT ;  /* 0x000000011a00780c */ /* 0x000fe20003f45270 */
[----:B---3--:R-:W-:Y:S01]  /*4eb0*/  IMAD.HI.U32 R9, R24, R16, RZ ;  /* 0x0000001018097227 */ /* 0x008fe200078e00ff */
[----:B------:R-:W-:Y:S02]  /*4ec0*/  SHF.R.U32.HI R0, RZ, R18, R0 ;  /* 0x00000012ff007219 */ /* 0x000fe40000011600 */
[----:B------:R-:W-:Y:S01]  /*4ed0*/  ISETP.NE.AND P4, PT, R3, 0x1, PT ;  /* 0x000000010300780c */ /* 0x000fe20003f85270 */
[----:B------:R-:W-:Y:S01]  /*4ee0*/  IMAD.HI.U32 R13, R10, R7, RZ ;  /* 0x000000070a0d7227 */ /* 0x000fe200078e00ff */
[----:B------:R-:W-:Y:S02]  /*4ef0*/  SHF.R.U32.HI R9, RZ, R17, R9 ;  /* 0x00000011ff097219 */ /* 0x000fe40000011609 */
[----:B------:R-:W-:Y:S01]  /*4f00*/  SEL R0, R19, R0, !P0 ;  /* 0x0000000013007207 */ /* 0x000fe20004000000 */
[----:B------:R-:W-:Y:S01]  /*4f10*/  IMAD.HI.U32 R12, R11, R16, RZ ;  /* 0x000000100b0c7227 */ /* 0x000fe200078e00ff */
[----:B------:R-:W-:Y:S03]  /*4f20*/  SEL R9, R24, R9, !P4 ;  /* 0x0000000918097207 */ /* 0x000fe60006000000 */
[-C--:B------:R-:W-:Y:S01]  /*4f30*/  IMAD.HI.U32 R8, R0, R4.reuse, RZ ;  /* 0x0000000400087227 */ /* 0x080fe200078e00ff */
[----:B------:R-:W-:Y:S03]  /*4f40*/  SHF.R.U32.HI R12, RZ, R17, R12 ;  /* 0x00000011ff0c7219 */ /* 0x000fe6000001160c */
[----:B------:R-:W-:Y:S01]  /*4f50*/  IMAD.HI.U32 R2, R9, R4, RZ ;  /* 0x0000000409027227 */ /* 0x000fe200078e00ff */
[-C--:B------:R-:W-:Y:S02]  /*4f60*/  @P2 SHF.R.U32.HI R0, RZ, R5.reuse, R8 ;  /* 0x00000005ff002219 */ /* 0x080fe40000011608 */
[----:B------:R-:W-:Y:S02]  /*4f70*/  SHF.R.U32.HI R8, RZ, R18, R13 ;  /* 0x00000012ff087219 */ /* 0x000fe4000001160d */
[----:B------:R-:W-:Y:S01]  /*4f80*/  @P2 SHF.R.U32.HI R9, RZ, R5, R2 ;  /* 0x00000005ff092219 */ /* 0x000fe20000011602 */
[----:B------:R-:W-:Y:S01]  /*4f90*/  IMAD R0, R26, R0, RZ ;  /* 0x000000001a007224 */ /* 0x000fe200078e02ff */
[----:B------:R-:W-:Y:S02]  /*4fa0*/  SEL R8, R10, R8, !P0 ;  /* 0x000000080a087207 */ /* 0x000fe40004000000 */
[----:B------:R-:W-:Y:S01]  /*4fb0*/  SEL R2, R11, R12, !P4 ;  /* 0x0000000c0b027207 */ /* 0x000fe20006000000 */
[----:B------:R-:W-:Y:S01]  /*4fc0*/  IMAD R12, R26, R9, RZ ;  /* 0x000000091a0c7224 */ /* 0x000fe200078e02ff */
[C---:B------:R-:W-:Y:S01]  /*4fd0*/  ISETP.GE.AND P0, PT, R8.reuse, R0, PT ;  /* 0x000000000800720c */ /* 0x040fe20003f06270 */
[----:B------:R-:W-:Y:S03]  /*4fe0*/  IMAD.HI.U32 R0, R8, R4, RZ ;  /* 0x0000000408007227 */ /* 0x000fe600078e00ff */
[----:B------:R-:W-:Y:S02]  /*4ff0*/  ISETP.GE.OR P0, PT, R2, R12, P0 ;  /* 0x0000000c0200720c */ /* 0x000fe40000706670 */
[-C--:B------:R-:W-:Y:S04]  /*5000*/  SHF.R.U32.HI R0, RZ, R5.reuse, R0 ;  /* 0x00000005ff007219 */ /* 0x080fe80000011600 */
[----:B------:R-:W-:Y:S05]  /*5010*/  SEL R13, R8, R0, !P2 ;  /* 0x00000000080d7207 */ /* 0x000fea0005000000 */
[----:B------:R-:W-:Y:S02]  /*5020*/  IMAD.MOV R12, RZ, RZ, -R13 ;  /* 0x000000ffff0c7224 */ /* 0x000fe400078e0a0d */
[----:B------:R-:W-:Y:S04]  /*5030*/  @!P0 IMAD.HI.U32 R0, R2, R4, RZ ;  /* 0x0000000402008227 */ /* 0x000fe800078e00ff */
[----:B------:R-:W-:Y:S01]  /*5040*/  IMAD R12, R26, R12, R8 ;  /* 0x0000000c1a0c7224 */ /* 0x000fe200078e0208 */
[----:B------:R-:W-:Y:S04]  /*5050*/  @!P0 SHF.R.U32.HI R0, RZ, R5, R0 ;  /* 0x00000005ff008219 */ /* 0x000fe80000011600 */
[----:B------:R-:W-:Y:S04]  /*5060*/  @!P0 SEL R0, R2, R0, !P2 ;  /* 0x0000000002008207 */ /* 0x000fe80005000000 */
[----:B------:R-:W-:Y:S01]  /*5070*/  @!P0 IADD3 R13, PT, PT, R13, -R0, RZ ;  /* 0x800000000d0d8210 */ /* 0x000fe20007ffe0ff */
[----:B------:R-:W-:Y:S01]  /*5080*/  @!P0 IMAD R0, R9, R12, R0 ;  /* 0x0000000c09008224 */ /* 0x000fe200078e0200 */
[----:B------:R-:W-:Y:S01]  /*5090*/  IADD3 R9, PT, PT, -R8, RZ, RZ ;  /* 0x000000ff08097210 */ /* 0x000fe20007ffe1ff */
[--C-:B------:R-:W-:Y:S02]  /*50a0*/  IMAD.MOV R12, RZ, RZ, -R2.reuse ;  /* 0x000000ffff0c7224 */ /* 0x100fe400078e0a02 */
[----:B------:R-:W-:Y:S02]  /*50b0*/  @!P0 IMAD R8, R13, R26, R2 ;  /* 0x0000001a0d088224 */ /* 0x000fe400078e0202 */
[----:B------:R-:W-:Y:S02]  /*50c0*/  @!P0 IMAD.MOV.U32 R2, RZ, RZ, R0 ;  /* 0x000000ffff028224 */ /* 0x000fe400078e0000 */
[----:B------:R-:W-:Y:S02]  /*50d0*/  IMAD R11, R3, R12, R11 ;  /* 0x0000000c030b7224 */ /* 0x000fe400078e020b */
[----:B------:R-:W-:Y:S02]  /*50e0*/  IMAD R10, R6, R9, R10 ;  /* 0x00000009060a7224 */ /* 0x000fe400078e020a */
[----:B------:R-:W-:Y:S02]  /*50f0*/  IMAD R11, R2, R3, R11 ;  /* 0x00000003020b7224 */ /* 0x000fe400078e020b */
[----:B------:R-:W-:Y:S02]  /*5100*/  IMAD R10, R8, R6, R10 ;  /* 0x00000006080a7224 */ /* 0x000fe400078e020a */
.L_x_91:
[----:B------:R-:W-:Y:S05]  /*5110*/  BRA.U UP1, `(.L_x_92) ;  /* 0x0000000101107547 */ /* 0x000fea000b800000 */
[----:B------:R-:W-:Y:S04]  /*5120*/  MOV R2, UR37 ;  /* 0x0000002500027c02 */ /* 0x000fe80008000f00 */
[----:B------:R-:W-:Y:S04]  /*5130*/  SHF.L.U32 R2, R2, 0x1f, RZ ;  /* 0x0000001f02027819 */ /* 0x000fe800000006ff */
[----:B------:R-:W2:Y:S02]  /*5140*/  SYNCS.PHASECHK.TRANS64.TRYWAIT P0, [UR7+0x78], R2 ;  /* 0x00007802ff0075a7 */ /* 0x000ea40008001107 */
[----:B--2---:R-:W-:Y:S05]  /*5150*/  @!P0 BRA `(.L_x_93) ;  /* 0x0000003800548947 */ /* 0x004fea0003800000 */
.L_x_92:
[----:B------:R-:W-:Y:S02]  /*5160*/  R2UR UR27, R14 ;  /* 0x000000000e1b72ca */ /* 0x000fe400000e0000 */
[----:B------:R-:W-:Y:S02]  /*5170*/  R2UR UR26, R15 ;  /* 0x000000000f1a72ca */ /* 0x000fe400000e0000 */
[----:B------:R-:W-:Y:S04]  /*5180*/  ISETP.NE.U32.AND P2, PT, RZ, UR22, PT ;  /* 0x00000016ff007c0c */ /* 0x000fe8000bf45070 */
[----:B------:R-:W-:Y:S05]  /*5190*/  ISETP.NE.AND.EX P2, PT, RZ, UR23, PT, P2 ;  /* 0x00000017ff007c0c */ /* 0x000fea000bf45320 */
[----:B------:R-:W-:Y:S02]  /*51a0*/  USHF.L.U32 UR27, UR27, 0x6, URZ ;  /* 0x000000061b1b7899 */ /* 0x000fe400080006ff */
[----:B------:R-:W-:Y:S01]  /*51b0*/  USHF.L.U32 UR26, UR26, 0x6, URZ ;  /* 0x000000061a1a7899 */ /* 0x000fe200080006ff */
[----:B------:R-:W-:Y:S11]  /*51c0*/  BRA.U !UP5, `(.L_x_94) ;  /* 0x000000010d347547 */ /* 0x000ff6000b800000 */
[----:B------:R-:W-:Y:S01]  /*51d0*/  UPLOP3.LUT UP0, UPT, UPT, UPT, UP4, 0x80, 0x8 ;  /* 0x000000000008789c */ /* 0x000fe20003f0f040 */
[----:B--2---:R-:W-:Y:S02]  /*51e0*/  HFMA2 R0, -RZ, RZ, 0, 5.9604644775390625e-08 ;  /* 0x00000001ff007431 */ /* 0x004fe400000001ff */
[----:B------:R-:W-:Y:S03]  /*51f0*/  IMAD.MOV.U32 R64, RZ, RZ, 0x1 ;  /* 0x00000001ff407424 */ /* 0x000fe600078e00ff */
[----:B------:R-:W-:Y:S05]  /*5200*/  PLOP3.LUT P0, PT, PT, PT, UP0, 0x80, 0x8 ;  /* 0x000000000008781c */ /* 0x000fea0003f0f008 */
[----:B------:R-:W2:Y:S01]  /*5210*/  @UP0 LDCU.64 UR4, c[0x0][0x888] ;  /* 0x00011100ff0407ac */ /* 0x000ea20008000a00 */
[----:B------:R-:W-:Y:S07]  /*5220*/  @UP0 UIMAD UR6, UR60, UR22, URZ ;  /* 0x000000163c0602a4 */ /* 0x000fee000f8e02ff */
[----:B------:R-:W-:Y:S01]  /*5230*/  @!P0 PRMT R64, R0, 0x7610, R64 ;  /* 0x0000761000408816 */ /* 0x000fe20000000040 */
[----:B--2---:R-:W-:Y:S06]  /*5240*/  @UP0 UIMAD.WIDE UR4, UR6, 0x4, UR4 ;  /* 0x00000004060408a5 */ /* 0x004fec000f8e0204 */
[----:B------:R-:W-:Y:S01]  /*5250*/  IMAD.U32 R8, RZ, RZ, UR4 ;  /* 0x00000004ff087e24 */ /* 0x000fe2000f8e00ff */
[----:B------:R-:W-:Y:S04]  /*5260*/  MOV R9, UR5 ;  /* 0x0000000500097c02 */ /* 0x000fe80008000f00 */
[----:B------:R-:W2:Y:S01]  /*5270*/  @!UP0 LDCU UR4, c[0x0][0x880] ;  /* 0x00011000ff0487ac */ /* 0x000ea20008000800 */
[----:B-----5:R4:W5:Y:S02]  /*5280*/  @P0 LDG.E R35, desc[UR56][R8.64] ;  /* 0x0000003808230981 */ /* 0x020964000c1e1900 */
[----:B--2-4-:R-:W-:Y:S07]  /*5290*/  @!P0 IMAD.U32 R35, RZ, RZ, UR4 ;  /* 0x00000004ff238e24 */ /* 0x014fee000f8e00ff */
.L_x_94:
[----:B-----5:R-:W-:Y:S01]  /*52a0*/  @!P2 FSETP.EQ.AND P0, PT, R35, RZ, PT ;  /* 0x000000ff2300a20b */ /* 0x020fe20003f02000 */
[----:B------:R-:W-:Y:S01]  /*52b0*/  @!UPT UIADD3 URZ, UPT, UPT, URZ, URZ, URZ ;  /* 0x000000fffffff290 */ /* 0x000fe2000fffe0ff */
[----:B------:R-:W-:Y:S11]  /*52c0*/  @!P2 BRA `(.L_x_95) ;  /* 0x000000000014a947 */ /* 0x000ff60003800000 */
[----:B------:R-:W-:Y:S02]  /*52d0*/  LOP3.LUT P2, RZ, R64, 0xff, RZ, 0xc0, !PT ;  /* 0x000000ff40ff7812 */ /* 0x000fe4000784c0ff */
[----:B------:R-:W-:Y:S04]  /*52e0*/  PLOP3.LUT P0, PT, PT, PT, UP0, 0x80, 0x8 ;  /* 0x000000000008781c */ /* 0x000fe80003f0f008 */
[----:B------:R-:W-:Y:S07]  /*52f0*/  PLOP3.LUT P0, PT, P0, PT, PT, 0x8, 0x80 ;  /* 0x000000000080781c */ /* 0x000fee000070e170 */
[----:B------:R-:W-:Y:S11]  /*5300*/  @P2 FSETP.EQ.AND P0, PT, R35, RZ, PT ;  /* 0x000000ff2300220b */ /* 0x000ff60003f02000 */
[----:B------:R-:W-:Y:S02]  /*5310*/  @!UPT UIADD3 URZ, UPT, UPT, URZ, URZ, URZ ;  /* 0x000000fffffff290 */ /* 0x000fe4000fffe0ff */
.L_x_95:
[----:B------:R-:W-:Y:S01]  /*5320*/  ULEA UR4, UR8, UR7, 0x3 ;  /* 0x0000000708047291 */ /* 0x000fe2000f8e18ff */
[----:B------:R-:W-:Y:S02]  /*5330*/  SHF.L.U32 R9, R32, 0x1f, RZ ;  /* 0x0000001f20097819 */ /* 0x000fe400000006ff */
[----:B------:R-:W-:Y:S04]  /*5340*/  ELECT P4, URZ, PT ;  /* 0x0000000000ff782f */ /* 0x000fe80003880000 */
[----:B------:R-:W-:Y:S02]  /*5350*/  PLOP3.LUT P4, PT, P0, P4, PT, 0xf2, 0x2f ;  /* 0x00000000002f781c */ /* 0x000fe40000789e72 */
[----:B------:R-:W4:Y:S11]  /*5360*/  SYNCS.PHASECHK.TRANS64.TRYWAIT P2, [UR4+0x58], R9 ;  /* 0x00005809ff0075a7 */ /* 0x000f360008041104 */
[----:B-1----:R-:W-:Y:S05]  /*5370*/  @!P4 IADD3 R8, P0, PT, R30, 0x580, RZ ;  /* 0x000005801e08c810 */ /* 0x002fea0007f1e0ff */
[----:B--2---:R-:W-:Y:S01]  /*5380*/  @!P4 IMAD.X R2, RZ, RZ, R31, P0 ;  /* 0x000000ffff02c224 */ /* 0x004fe200000e061f */
[----:B----4-:R-:W-:Y:S07]  /*5390*/  @!P2 BRA `(.L_x_96) ;  /* 0x0000003400dca947 */ /* 0x010fee0003800000 */
.L_x_170:
[----:B------:R-:W2:Y:S01]  /*53a0*/  LDC.64 R12, c[0x0][0xb18] ;  /* 0x0002c600ff0c7b82 */ /* 0x000ea20000000a00 */
[----:B------:R-:W-:Y:S01]  /*53b0*/  @!P4 R2UR UR6, R2 ;  /* 0x000000000206c2ca */ /* 0x000fe200000e0000 */
[----:B------:R-:W-:Y:S01]  /*53c0*/  VOTEU.ALL UP3, P4 ;  /* 0x0000000000ff7886 */ /* 0x000fe20002060000 */
[----:B------:R-:W-:Y:S01]  /*53d0*/  @!P4 R2UR UR9, R8 ;  /* 0x000000000809c2ca */ /* 0x000fe200000e0000 */
[----:B------:R-:W-:Y:S01]  /*53e0*/  UIADD3 UR5, UPT, UPT, UR8, 0x1, URZ ;  /* 0x0000000108057890 */ /* 0x000fe2000fffe0ff */
[----:B-1----:R-:W-:Y:S03]  /*53f0*/  @!P4 IMAD.MOV.U32 R0, RZ, RZ, 0x2000 ;  /* 0x00002000ff00c424 */ /* 0x002fe600078e00ff */
[----:B------:R-:W1:Y:S01]  /*5400*/  @!P1 LDC R2, c[0x0][0xb0c] ;  /* 0x0002c300ff029b82 */ /* 0x000e620000000800 */
[----:B------:R-:W-:Y:S01]  /*5410*/  @!UP3 ULEA UR8, UR8, UR7, 0xd ;  /* 0x000000070808b291 */ /* 0x000fe2000f8e68ff */
[----:B------:R-:W-:Y:S01]  /*5420*/  @P3 SHF.R.U32.HI R27, RZ, 0x10, R21 ;  /* 0x00000010ff1b3819 */ /* 0x000fe20000011615 */
[----:B------:R-:W-:Y:S01]  /*5430*/  UIADD3 UR25, UPT, UPT, UR4, 0x40, URZ ;  /* 0x0000004004197890 */ /* 0x000fe2000fffe0ff */
[----:B------:R-:W-:Y:S01]  /*5440*/  VIADD R29, R29, 0x1 ;  /* 0x000000011d1d7836 */ /* 0x000fe20000000000 */
[----:B------:R-:W-:Y:S01]  /*5450*/  @!UP3 UIADD3 UR24, UPT, UPT, UR8, 0x200, URZ ;  /* 0x000002000818b890 */ /* 0x000fe2000fffe0ff */
[----:B------:R-:W-:Y:S01]  /*5460*/  VOTEU.ALL UP2, P4 ;  /* 0x0000000000ff7886 */ /* 0x000fe20002040000 */
[----:B------:R-:W-:Y:S01]  /*5470*/  IMAD.U32 R9, RZ, RZ, UR6 ;  /* 0x00000006ff097e24 */ /* 0x000fe2000f8e00ff */
[----:B------:R-:W-:Y:S01]  /*5480*/  UMOV UR18, 0x0 ;  /* 0x0000000000127882 */ /* 0x000fe20000000000 */
[----:B------:R-:W-:Y:S01]  /*5490*/  IMAD.U32 R8, RZ, RZ, UR9 ;  /* 0x00000009ff087e24 */ /* 0x000fe2000f8e00ff */
[----:B------:R-:W-:Y:S01]  /*54a0*/  UMOV UR19, 0x10000000 ;  /* 0x1000000000137882 */ /* 0x000fe20000000000 */
[----:B------:R-:W-:Y:S01]  /*54b0*/  UMOV UR28, UR60 ;  /* 0x0000003c001c7c82 */ /* 0x000fe20008000000 */
[----:B------:R-:W-:Y:S01]  /*54c0*/  @!P4 R2UR UR15, R9 ;  /* 0x00000000090fc2ca */ /* 0x000fe200000e0000 */
[----:B------:R-:W-:Y:S01]  /*54d0*/  @!UP3 UIADD3 UR10, UPT, UPT, UR26, 0x20, URZ ;  /* 0x000000201a0ab890 */ /* 0x000fe2000fffe0ff */
[----:B------:R-:W-:Y:S01]  /*54e0*/  @!P4 R2UR UR14, R8 ;  /* 0x00000000080ec2ca */ /* 0x000fe200000e0000 */
[----:B------:R-:W-:Y:S01]  /*54f0*/  @!UP3 UIADD3 UR8, UPT, UPT, UR8, 0x1200, URZ ;  /* 0x000012000808b890 */ /* 0x000fe2000fffe0ff */
[----:B------:R-:W4:Y:S01]  /*5500*/  LDC.64 R8, c[0x0][0xb10] ;  /* 0x0002c400ff087b82 */ /* 0x000f220000000a00 */
[----:B------:R-:W-:Y:S01]  /*5510*/  VOTEU.ALL UP1, P4 ;  /* 0x0000000000ff7886 */ /* 0x000fe20002020000 */
[----:B------:R-:W-:Y:S01]  /*5520*/  UMOV UR11, UR27 ;  /* 0x0000001b000b7c82 */ /* 0x000fe20008000000 */
[----:B------:R-:W-:Y:S01]  /*5530*/  UMOV UR12, UR60 ;  /* 0x0000003c000c7c82 */ /* 0x000fe20008000000 */
[----:B------:R-:W-:Y:S01]  /*5540*/  UMOV UR9, UR25 ;  /* 0x0000001900097c82 */ /* 0x000fe20008000000 */
[----:B------:R-:W-:Y:S02]  /*5550*/  UISETP.NE.AND UP6, UPT, UR5, 0x3, UPT ;  /* 0x000000030500788c */ /* 0x000fe4000bfc5270 */
[----:B------:R-:W-:Y:S02]  /*5560*/  UPRMT UR16, UR47, 0x654, UR25 ;  /* 0x000006542f107896 */ /* 0x000fe40008000019 */
[----:B------:R-:W-:Y:S02]  /*5570*/  USEL UR13, UR5, URZ, UP6 ;  /* 0x000000ff050d7287 */ /* 0x000fe4000b000000 */
[----:B------:R1:W-:Y:S01]  /*5580*/  @!UP2 UTMALDG.3D [UR24], [UR14], desc[UR18] ;  /* 0x000012180e00a5b4 */ /* 0x0003e20008011000 */
[----:B------:R-:W-:Y:S02]  /*5590*/  USEL UR5, URZ, 0x1, UP6 ;  /* 0x00000001ff057887 */ /* 0x000fe4000b000000 */
[----:B------:R-:W-:Y:S04]  /*55a0*/  ULEA UR6, UR13, UR7, 0x3 ;  /* 0x000000070d067291 */ /* 0x000fe8000f8e18ff */
[----:B------:R-:W-:Y:S01]  /*55b0*/  LOP3.LUT R32, R32, UR5, RZ, 0x3c, !PT ;  /* 0x0000000520207c12 */ /* 0x000fe2000f8e3cff */
[----:B------:R1:W-:Y:S01]  /*55c0*/  @!UP1 UTMALDG.3D [UR8], [UR14], desc[UR18] ;  /* 0x000012080e0095b4 */ /* 0x0003e20008011000 */
[----:B------:R5:W-:Y:S02]  /*55d0*/  @!P4 SYNCS.ARRIVE.TRANS64.RED.A0TR RZ, [UR4+0x40], R0 ;  /* 0x00004000ffffc9a7 */ /* 0x000be40008300404 */
[----:B------:R-:W-:Y:S01]  /*55e0*/  SHF.L.U32 R14, R32, 0x1f, RZ ;  /* 0x0000001f200e7819 */ /* 0x000fe200000006ff */
[C---:B----4-:R-:W-:Y:S01]  /*55f0*/  @!P1 IMAD.HI.U32 R8, R11.reuse, R8, RZ ;  /* 0x000000080b089227 */ /* 0x050fe200078e00ff */
[----:B--2---:R-:W-:Y:S02]  /*5600*/  @!P1 ISETP.NE.AND P0, PT, R12, 0x1, PT ;  /* 0x000000010c00980c */ /* 0x004fe40003f05270 */
[----:B-1----:R-:W-:Y:S01]  /*5610*/  @!P1 ISETP.NE.AND P2, PT, R2, 0x1, PT ;  /* 0x000000010200980c */ /* 0x002fe20003f45270 */
[C---:B------:R-:W-:Y:S01]  /*5620*/  @!P1 IMAD.HI.U32 R13, R10.reuse, R13, RZ ;  /* 0x0000000d0a0d9227 */ /* 0x040fe200078e00ff */
[----:B------:R-:W-:Y:S04]  /*5630*/  @!P1 SHF.R.U32.HI R8, RZ, R9, R8 ;  /* 0x00000009ff089219 */ /* 0x000fe80000011608 */
[----:B------:R-:W-:Y:S01]  /*5640*/  @!P1 SEL R8, R11, R8, !P2 ;  /* 0x000000080b089207 */ /* 0x000fe20005000000 */
[----:B------:R-:W-:Y:S01]  /*5650*/  SYNCS.ARRIVE.TRANS64.RED.A1T0 RZ, [UR16], RZ ;  /* 0x000000ffffff79a7 */ /* 0x000fe20008100410 */
[----:B------:R-:W1:Y:S01]  /*5660*/  SYNCS.PHASECHK.TRANS64.TRYWAIT P5, [UR6+0x58], R14 ;  /* 0x0000580eff0075a7 */ /* 0x000e6200080a1106 */
[----:B-----5:R-:W2:Y:S02]  /*5670*/  @!P1 LDC R0, c[0x0][0xb20] ;  /* 0x0002c800ff009b82 */ /* 0x020ea40000000800 */
[----:B--2---:R-:W-:Y:S04]  /*5680*/  @!P1 SHF.R.U32.HI R0, RZ, R0, R13 ;  /* 0x00000000ff009219 */ /* 0x004fe8000001160d */
[----:B------:R-:W-:Y:S05]  /*5690*/  @!P1 SEL R9, R10, R0, !P0 ;  /* 0x000000000a099207 */ /* 0x000fea0004000000 */
[----:B------:R-:W-:Y:S02]  /*56a0*/  @!P1 IMAD.IADD R0, R9, 0x1, -R8 ;  /* 0x0000000109009824 */ /* 0x000fe400078e0a08 */
[----:B------:R-:W-:Y:S02]  /*56b0*/  @!P1 IMAD.IADD R8, R8, 0x1, -R9 ;  /* 0x0000000108089824 */ /* 0x000fe400078e0a09 */
[----:B------:R-:W-:Y:S02]  /*56c0*/  @!P1 IMAD R11, R0, R2, R11 ;  /* 0x00000002000b9224 */ /* 0x000fe400078e020b */
[----:B------:R-:W-:Y:S01]  /*56d0*/  @!P1 IMAD R10, R8, R12, R10 ;  /* 0x0000000c080a9224 */ /* 0x000fe200078e020a */
[----:B-1----:R-:W-:Y:S06]  /*56e0*/  @!P5 BRA `(.L_x_97) ;  /* 0x000000340020d947 */ /* 0x002fec0003800000 */
.L_x_172:
[----:B------:R-:W-:Y:S01]  /*56f0*/  UIADD3 UR17, UPT, UPT, UR6, 0x40, URZ ;  /* 0x0000004006117890 */ /* 0x000fe2000fffe0ff */
[----:B------:R-:W-:Y:S01]  /*5700*/  @!P4 IADD3 R2, P0, PT, R30, 0x580, RZ ;  /* 0x000005801e02c810 */ /* 0x000fe20007f1e0ff */
[----:B------:R-:W-:Y:S01]  /*5710*/  VOTEU.ALL UP2, P4 ;  /* 0x0000000000ff7886 */ /* 0x000fe20002040000 */
[----:B------:R-:W-:Y:S01]  /*5720*/  UMOV UR24, 0x0 ;  /* 0x0000000000187882 */ /* 0x000fe20000000000 */
[----:B------:R-:W-:Y:S01]  /*5730*/  UPRMT UR14, UR47, 0x654, UR17 ;  /* 0x000006542f0e7896 */ /* 0x000fe20008000011 */
[----:B------:R-:W-:Y:S01]  /*5740*/  @!P4 R2UR UR5, R2 ;  /* 0x000000000205c2ca */ /* 0x000fe200000e0000 */
[----:B-1----:R-:W-:Y:S01]  /*5750*/  @!P4 IMAD.X R0, RZ, RZ, R31, P0 ;  /* 0x000000ffff00c224 */ /* 0x002fe200000e061f */
[----:B------:R-:W-:Y:S01]  /*5760*/  UMOV UR25, 0x10000000 ;  /* 0x1000000000197882 */ /* 0x000fe20000000000 */
[----:B------:R-:W-:Y:S01]  /*5770*/  UMOV UR19, UR27 ;  /* 0x0000001b00137c82 */ /* 0x000fe20008000000 */
[----:B------:R-:W-:Y:S01]  /*5780*/  UMOV UR20, UR60 ;  /* 0x0000003c00147c82 */ /* 0x000fe20008000000 */
[----:B------:R-:W-:Y:S01]  /*5790*/  UMOV UR11, UR27 ;  /* 0x0000001b000b7c82 */ /* 0x000fe20008000000 */
[----:B------:R-:W-:Y:S01]  /*57a0*/  @!P4 R2UR UR4, R0 ;  /* 0x000000000004c2ca */ /* 0x000fe200000e0000 */
[----:B------:R-:W-:Y:S01]  /*57b0*/  UMOV UR12, UR60 ;  /* 0x0000003c000c7c82 */ /* 0x000fe20008000000 */
[----:B------:R-:W-:Y:S01]  /*57c0*/  VOTEU.ALL UP1, P4 ;  /* 0x0000000000ff7886 */ /* 0x000fe20002020000 */
[----:B------:R-:W-:Y:S01]  /*57d0*/  UMOV UR9, UR17 ;  /* 0x0000001100097c82 */ /* 0x000fe20008000000 */
[----:B------:R-:W-:Y:S01]  /*57e0*/  @P3 R2UR UR60, R27 ;  /* 0x000000001b3c32ca */ /* 0x000fe200000e0000 */
[----:B------:R-:W-:Y:S01]  /*57f0*/  IMAD.IADD R15, R10, 0x1, R62 ;  /* 0x000000010a0f7824 */ /* 0x000fe200078e023e */
[----:B------:R-:W-:Y:S01]  /*5800*/  ISETP.NE.AND P0, PT, R29, 0x2, PT ;  /* 0x000000021d00780c */ /* 0x000fe20003f05270 */
[----:B------:R-:W-:Y:S01]  /*5810*/  IMAD.U32 R8, RZ, RZ, UR5 ;  /* 0x00000005ff087e24 */ /* 0x000fe2000f8e00ff */
[----:B------:R-:W-:Y:S01]  /*5820*/  @!UP1 ULEA UR8, UR13, UR7, 0xd ;  /* 0x000000070d089291 */ /* 0x000fe2000f8e68ff */
[----:B------:R-:W-:Y:S01]  /*5830*/  IMAD.IADD R14, R11, 0x1, R63 ;  /* 0x000000010b0e7824 */ /* 0x000fe200078e023f */
[----:B------:R-:W-:Y:S01]  /*5840*/  @!UP1 UIADD3 UR18, UPT, UPT, UR26, 0x10, URZ ;  /* 0x000000101a129890 */ /* 0x000fe2000fffe0ff */
[----:B------:R-:W-:Y:S01]  /*5850*/  SEL R0, RZ, 0x1, P0 ;  /* 0x00000001ff007807 */ /* 0x000fe20000000000 */
[----:B------:R-:W-:Y:S01]  /*5860*/  @!UP1 UIADD3 UR16, UPT, UPT, UR8, 0x200, URZ ;  /* 0x0000020008109890 */ /* 0x000fe2000fffe0ff */
[----:B------:R-:W-:Y:S01]  /*5870*/  IMAD.U32 R9, RZ, RZ, UR4 ;  /* 0x00000004ff097e24 */ /* 0x000fe2000f8e00ff */
[----:B------:R-:W-:Y:S01]  /*5880*/  @!P4 R2UR UR4, R8 ;  /* 0x000000000804c2ca */ /* 0x000fe200000e0000 */
[----:B------:R-:W-:Y:S01]  /*5890*/  @!UP1 UIADD3 UR10, UPT, UPT, UR26, 0x30, URZ ;  /* 0x000000301a0a9890 */ /* 0x000fe2000fffe0ff */
[----:B------:R-:W-:Y:S01]  /*58a0*/  LOP3.LUT R28, R28, R0, RZ, 0x3c, !PT ;  /* 0x000000001c1c7212 */ /* 0x000fe200078e3cff */
[----:B------:R-:W-:Y:S01]  /*58b0*/  @!UP1 UIADD3 UR8, UPT, UPT, UR8, 0x1200, URZ ;  /* 0x0000120008089890 */ /* 0x000fe2000fffe0ff */
[----:B------:R-:W-:Y:S01]  /*58c0*/  @!P4 R2UR UR5, R9 ;  /* 0x000000000905c2ca */ /* 0x000fe200000e0000 */
[----:B------:R-:W-:Y:S01]  /*58d0*/  VOTEU.ALL UP1, P4 ;  /* 0x0000000000ff7886 */ /* 0x000fe20002020000 */
[----:B------:R-:W-:Y:S11]  /*58e0*/  SEL R29, R29, RZ, P0 ;  /* 0x000000ff1d1d7207 */ /* 0x000ff60000000000 */
[----:B------:R-:W-:Y:S01]  /*58f0*/  @!UP2 UTMALDG.3D [UR16], [UR4], desc[UR24] ;  /* 0x000018100400a5b4 */ /* 0x000fe20008011000 */
[----:B------:R1:W-:Y:S01]  /*5900*/  @!UP1 UTMALDG.3D [UR8], [UR4], desc[UR24] ;  /* 0x00001808040095b4 */ /* 0x0003e20008011000 */
[----:B------:R2:W-:Y:S01]  /*5910*/  @!P4 SYNCS.ARRIVE.TRANS64.RED.A0TR RZ, [UR6+0x40], R25 ;  /* 0x00004019ffffc9a7 */ /* 0x0005e20008300406 */
[----:B------:R-:W-:Y:S01]  /*5920*/  SYNCS.ARRIVE.TRANS64.RED.A1T0 RZ, [UR14], RZ ;  /* 0x000000ffffff79a7 */ /* 0x000fe2000810040e */
[----:B-1----:R-:W-:Y:S04]  /*5930*/  UIADD3 UR4, UPT, UPT, UR13, 0x1, URZ ;  /* 0x000000010d047890 */ /* 0x002fe8000fffe0ff */
[----:B------:R-:W-:Y:S04]  /*5940*/  UISETP.NE.AND UP1, UPT, UR4, 0x3, UPT ;  /* 0x000000030400788c */ /* 0x000fe8000bf25270 */
[----:B------:R-:W-:Y:S02]  /*5950*/  USEL UR5, URZ, 0x1, UP1 ;  /* 0x00000001ff057887 */ /* 0x000fe40008800000 */
[----:B------:R-:W-:Y:S02]  /*5960*/  USEL UR8, UR4, URZ, UP1 ;  /* 0x000000ff04087287 */ /* 0x000fe40008800000 */
[----:B------:R-:W-:Y:S02]  /*5970*/  UPLOP3.LUT UP1, UPT, UPT, UPT, UPT, 0x80, 0x8 ;  /* 0x000000000008789c */ /* 0x000fe40003f2f070 */
[----:B------:R-:W-:Y:S01]  /*5980*/  LOP3.LUT R32, R32, UR5, RZ, 0x3c, !PT ;  /* 0x0000000520207c12 */ /* 0x000fe2000f8e3cff */
[----:B------:R-:W-:Y:S08]  /*5990*/  @P3 BRA `(.L_x_98) ;  /* 0xfffffff000e43947 */ /* 0x000ff0000383ffff */
[----:B------:R-:W-:Y:S01]  /*59a0*/  UIADD3 UR7, UPT, UPT, UR7, 0x58, URZ ;  /* 0x0000005807077890 */ /* 0x000fe2000fffe0ff */
[----:B------:R-:W-:-:S03]  /*59b0*/  SHF.L.U32 R2, R32, 0x1f, RZ ;  /* 0x0000001f20027819 */ /* 0x000fc600000006ff */
[----:B------:R-:W-:-:S09]  /*59c0*/  ULEA UR4, UR8, UR7, 0x3 ;  /* 0x0000000708047291 */ /* 0x000fd2000f8e18ff */
[----:B------:R-:W1:Y:S02]  /*59d0*/  SYNCS.PHASECHK.TRANS64.TRYWAIT P0, [UR4], R2 ;  /* 0x00000002ff0075a7 */ /* 0x000e640008001104 */
[----:B-1----:R-:W-:Y:S05]  /*59e0*/  @!P0 BRA `(.L_x_99) ;  /* 0x0000003000788947 */ /* 0x002fea0003800000 */
.L_x_174:
        /* <DEDUP_REMOVED lines=9> */
.L_x_176:
[----:B------:R-:W-:-:S04]  /*5a80*/  UIADD3 UR4, UPT, UPT, UR4, 0x1, URZ ;  /* 0x0000000104047890 */ /* 0x000fc8000fffe0ff */
[----:B------:R-:W-:-:S04]  /*5a90*/  UISETP.NE.AND UP0, UPT, UR4, 0x3, UPT ;  /* 0x000000030400788c */ /* 0x000fc8000bf05270 */
[----:B------:R-:W-:Y:S02]  /*5aa0*/  USEL UR5, URZ, 0x1, UP0 ;  /* 0x00000001ff057887 */ /* 0x000fe40008000000 */
[----:B------:R-:W-:-:S04]  /*5ab0*/  USEL UR4, UR4, URZ, UP0 ;  /* 0x000000ff04047287 */ /* 0x000fc80008000000 */
[----:B------:R-:W-:Y:S01]  /*5ac0*/  ULEA UR4, UR4, UR7, 0x3 ;  /* 0x0000000704047291 */ /* 0x000fe2000f8e18ff */
[----:B-1----:R-:W-:-:S04]  /*5ad0*/  LOP3.LUT R2, R32, UR5, RZ, 0x3c, !PT ;  /* 0x0000000520027c12 */ /* 0x002fc8000f8e3cff */
[----:B------:R-:W-:Y:S01]  /*5ae0*/  SHF.L.U32 R2, R2, 0x1f, RZ ;  /* 0x0000001f02027819 */ /* 0x000fe200000006ff */
[----:B------:R-:W-:-:S07]  /*5af0*/  IMAD.U32 R0, RZ, RZ, UR4 ;  /* 0x00000004ff007e24 */ /* 0x000fce000f8e00ff */
.L_x_101:
[----:B-1----:R1:W4:Y:S02]  /*5b00*/  SYNCS.PHASECHK.TRANS64.TRYWAIT P0, [R0+URZ], R2 ;  /* 0x00000002000075a7 */ /* 0x00232400080011ff */
[----:B----4-:R-:W-:Y:S05]  /*5b10*/  @!P0 NANOSLEEP.SYNCS 0x989680 ;  /* 0x009896800000895d */ /* 0x010fea0003900000 */
[----:B------:R-:W4:Y:S02]  /*5b20*/  @!P0 SYNCS.PHASECHK.TRANS64 P0, [R0+URZ], R2 ;  /* 0x00000002000085a7 */ /* 0x000f2400080010ff */
[----:B----4-:R-:W-:Y:S05]  /*5b30*/  @P0 EXIT ;  /* 0x000000000000094d */ /* 0x010fea0003800000 */
[----:B------:R-:W-:Y:S05]  /*5b40*/  BRA `(.L_x_101) ;  /* 0xfffffffc00ec7947 */ /* 0x000fea000383ffff */
.L_x_89:
[----:B------:R-:W-:-:S06]  /*5b50*/  UISETP.GE.AND UP1, UPT, UR10, 0x4, UPT ;  /* 0x000000040a00788c */ /* 0x000fcc000bf26270 */
[----:B------:R-:W-:-:S13]  /*5b60*/  PLOP3.LUT P0, PT, PT, PT, UP1, 0x80, 0x8 ;  /* 0x000000000008781c */ /* 0x000fda0003f0f018 */
[----:B------:R-:W-:Y:S05]  /*5b70*/  @!P0 EXIT ;  /* 0x000000000000894d */ /* 0x000fea0003800000 */
[----:B------:R-:W-:Y:S01]  /*5b80*/  BAR.SYNC.DEFER_BLOCKING 0x6, 0xa0 ;  /* 0x0182800000007b1d */ /* 0x000fe20000010000 */
[C---:B------:R-:W-:Y:S01]  /*5b90*/  IMAD.SHL.U32 R4, R69.reuse, 0x10, RZ ;  /* 0x0000001045047824 */ /* 0x040fe200078e00ff */
[C---:B------:R-:W-:Y:S01]  /*5ba0*/  LOP3.LUT R76, R69.reuse, 0x60, RZ, 0xc0, !PT ;  /* 0x00000060454c7812 */ /* 0x040fe200078ec0ff */
[C---:B------:R-:W-:Y:S01]  /*5bb0*/  IMAD.SHL.U32 R3, R68.reuse, 0x200000, RZ ;  /* 0x0020000044037824 */ /* 0x040fe200078e00ff */
[C---:B------:R-:W-:Y:S01]  /*5bc0*/  LOP3.LUT R70, R69.reuse, 0x2, RZ, 0xc0, !PT ;  /* 0x0000000245467812 */ /* 0x040fe200078ec0ff */
[----:B------:R-:W-:Y:S01]  /*5bd0*/  IMAD.SHL.U32 R5, R68, 0x200, RZ ;  /* 0x0000020044057824 */ /* 0x000fe200078e00ff */
[----:B------:R-:W-:Y:S02]  /*5be0*/  UMOV UR37, 0x400 ;  /* 0x0000040000257882 */ /* 0x000fe40000000000 */
[----:B------:R-:W1:Y:S01]  /*5bf0*/  LDC R67, c[0x0][0x370] ;  /* 0x0000dc00ff437b82 */ /* 0x000e620000000800 */
[----:B------:R-:W-:Y:S01]  /*5c00*/  ULEA UR37, UR47, UR37, 0x18 ;  /* 0x000000252f257291 */ /* 0x000fe2000f8ec0ff */
[C---:B------:R-:W-:Y:S01]  /*5c10*/  LOP3.LUT R75, R4.reuse, 0x590, RZ, 0xc0, !PT ;  /* 0x00000590044b7812 */ /* 0x040fe200078ec0ff */
[C---:B------:R-:W-:Y:S01]  /*5c20*/  IMAD.SHL.U32 R2, R69.reuse, 0x2, RZ ;  /* 0x0000000245027824 */ /* 0x040fe200078e00ff */
[----:B------:R-:W-:Y:S01]  /*5c30*/  LOP3.LUT R4, R4, 0x60, RZ, 0xc0, !PT ;  /* 0x0000006004047812 */ /* 0x000fe200078ec0ff */
[----:B------:R-:W-:Y:S01]  /*5c40*/  IMAD.U32 R32, R69, 0x10000, RZ ;  /* 0x0001000045207824 */ /* 0x000fe200078e00ff */
[----:B------:R-:W-:Y:S01]  /*5c50*/  LOP3.LUT R3, R3, 0x200000, RZ, 0xc0, !PT ;  /* 0x0020000003037812 */ /* 0x000fe200078ec0ff */
[----:B------:R-:W-:Y:S01]  /*5c60*/  UIADD3 UR52, UPT, UPT, UR37, 0x200, URZ ;  /* 0x0000020025347890 */ /* 0x000fe2000fffe0ff */
[----:B------:R-:W2:Y:S01]  /*5c70*/  LDC R28, c[0x0][0xb0c] ;  /* 0x0002c300ff1c7b82 */ /* 0x000ea20000000800 */
[----:B------:R-:W-:Y:S01]  /*5c80*/  LOP3.LUT R69, R69, 0x4, RZ, 0xc0, !PT ;  /* 0x0000000445457812 */ /* 0x000fe200078ec0ff */
[----:B------:R-:W-:Y:S01]  /*5c90*/  IMAD.MOV.U32 R31, RZ, RZ, RZ ;  /* 0x000000ffff1f7224 */ /* 0x000fe200078e00ff */
[----:B------:R-:W-:-:S02]  /*5ca0*/  LOP3.LUT R75, R75, 0x200, R5, 0xf8, !PT ;  /* 0x000002004b4b7812 */ /* 0x000fc400078ef805 */
[----:B------:R-:W-:Y:S02]  /*5cb0*/  CS2R R72, SRZ ;  /* 0x0000000000487805 */ /* 0x000fe4000001ff00 */
[----:B------:R-:W-:Y:S01]  /*5cc0*/  LOP3.LUT R2, R4, 0xc, R2, 0xf8, !PT ;  /* 0x0000000c04027812 */ /* 0x000fe200078ef802 */
[----:B------:R-:W-:Y:S01]  /*5cd0*/  IMAD.MOV.U32 R79, RZ, RZ, RZ ;  /* 0x000000ffff4f7224 */ /* 0x000fe200078e00ff */
[----:B------:R-:W-:Y:S01]  /*5ce0*/  LOP3.LUT R32, R3, 0x400000, R32, 0xf8, !PT ;  /* 0x0040000003207812 */ /* 0x000fe200078ef820 */
[----:B------:R-:W3:Y:S01]  /*5cf0*/  LDC R65, c[0x0][0xb20] ;  /* 0x0002c800ff417b82 */ /* 0x000ee20000000800 */
[----:B------:R-:W4:Y:S01]  /*5d00*/  LDS R0, [UR37+0x130] ;  /* 0x00013025ff007984 */ /* 0x000f220008000800 */
[----:B------:R-:W-:Y:S01]  /*5d10*/  IADD3 R74, PT, PT, -R69, 0x2, RZ ;  /* 0x00000002454a7810 */ /* 0x000fe20007ffe1ff */
[----:B------:R-:W-:Y:S01]  /*5d20*/  IMAD.MOV R70, RZ, RZ, -R70 ;  /* 0x000000ffff467224 */ /* 0x000fe200078e0a46 */
[----:B------:R-:W-:Y:S01]  /*5d30*/  LOP3.LUT R75, R75, R2, RZ, 0xfc, !PT ;  /* 0x000000024b4b7212 */ /* 0x000fe200078efcff */
[----:B------:R-:W-:Y:S01]  /*5d40*/  IMAD.MOV R69, RZ, RZ, -R69 ;  /* 0x000000ffff457224 */ /* 0x000fe200078e0a45 */
[----:B------:R-:W1:Y:S01]  /*5d50*/  LDCU.64 UR54, c[0x0][0x348] ;  /* 0x00006900ff3677ac */ /* 0x000e620008000a00 */
[----:B------:R-:W-:Y:S01]  /*5d60*/  IMAD.SHL.U32 R74, R74, 0x10, RZ ;  /* 0x000000104a4a7824 */ /* 0x000fe200078e00ff */
[----:B------:R-:W1:Y:S01]  /*5d70*/  LDC R27, c[0x0][0xb30] ;  /* 0x0002cc00ff1b7b82 */ /* 0x000e620000000800 */
[----:B------:R-:W-:Y:S01]  /*5d80*/  LEA R75, R75, UR52, 0x2 ;  /* 0x000000344b4b7c11 */ /* 0x000fe2000f8e10ff */
[----:B------:R-:W-:Y:S01]  /*5d90*/  UMOV UR46, 0x1 ;  /* 0x00000001002e7882 */ /* 0x000fe20000000000 */
[----:B------:R-:W1:Y:S01]  /*5da0*/  LDCU.64 UR48, c[0x0][0x888] ;  /* 0x00011100ff3077ac */ /* 0x000e620008000a00 */
[----:B------:R-:W1:Y:S04]  /*5db0*/  LDCU.64 UR50, c[0x0][0x890] ;  /* 0x00011200ff3277ac */ /* 0x000e680008000a00 */
[----:B------:R-:W1:Y:S01]  /*5dc0*/  LDC.64 R60, c[0x0][0xb10] ;  /* 0x0002c400ff3c7b82 */ /* 0x000e620000000a00 */
[----:B------:R-:W-:Y:S01]  /*5dd0*/  UMOV UR36, URZ ;  /* 0x000000ff00247c82 */ /* 0x000fe20008000000 */
[----:B------:R-:W-:Y:S01]  /*5de0*/  UMOV UR45, URZ ;  /* 0x000000ff002d7c82 */ /* 0x000fe20008000000 */
[----:B------:R-:W-:-:S05]  /*5df0*/  UMOV UR44, URZ ;  /* 0x000000ff002c7c82 */ /* 0x000fca0008000000 */
[----:B------:R-:W1:Y:S08]  /*5e00*/  LDC.64 R24, c[0x0][0xb18] ;  /* 0x0002c600ff187b82 */ /* 0x000e700000000a00 */
[----:B------:R-:W1:Y:S08]  /*5e10*/  LDC.64 R22, c[0x0][0xb28] ;  /* 0x0002ca00ff167b82 */ /* 0x000e700000000a00 */
[----:B------:R-:W1:Y:S01]  /*5e20*/  LDC.64 R58, c[0x0][0x8b0] ;  /* 0x00022c00ff3a7b82 */ /* 0x000e620000000a00 */
[----:B----4-:R-:W-:-:S07]  /*5e30*/  IMAD.IADD R32, R0, 0x1, R32 ;  /* 0x0000000100207824 */ /* 0x010fce00078e0220 */
[----:B------:R-:W4:Y:S08]  /*5e40*/  LDC.64 R56, c[0x0][0x8a8] ;  /* 0x00022a00ff387b82 */ /* 0x000f300000000a00 */
[----:B--23--:R-:W1:Y:S02]  /*5e50*/  LDC R66, c[0x0][0x374] ;  /* 0x0000dd00ff427b82 */ /* 0x00ce640000000800 */
.L_x_132:
[C---:B------:R-:W-:Y:S02]  /*5e60*/  LEA R0, R79.reuse, UR37, 0x3 ;  /* 0x000000254f007c11 */ /* 0x040fe4000f8e18ff */
[----:B------:R-:W-:Y:S02]  /*5e70*/  SHF.L.U32 R2, R72, 0x1f, RZ ;  /* 0x0000001f48027819 */ /* 0x000fe400000006ff */
[----:B------:R-:W-:Y:S02]  /*5e80*/  LEA R16, R79, UR37, 0x4 ;  /* 0x000000254f107c11 */ /* 0x000fe4000f8e20ff */
[----:B------:R-:W2:Y:S02]  /*5e90*/  SYNCS.PHASECHK.TRANS64.TRYWAIT P0, [R0+URZ+0x80], R2 ;  /* 0x00008002000075a7 */ /* 0x000ea400080011ff */
[----:B--23--:R-:W-:Y:S05]  /*5ea0*/  @!P0 BRA `(.L_x_102) ;  /* 0x0000002c00788947 */ /* 0x00cfea0003800000 */
.L_x_177:
[----:B------:R-:W3:Y:S01]  /*5eb0*/  LDC.64 R10, c[0x0][0xb10] ;  /* 0x0002c400ff0a7b82 */ /* 0x000ee20000000a00 */
[----:B------:R-:W4:Y:S01]  /*5ec0*/  LDS.128 R16, [R16+0x110] ;  /* 0x0001100010107984 */ /* 0x000f220000000c00 */
[----:B-1----:R-:W-:Y:S01]  /*5ed0*/  ISETP.NE.AND P1, PT, R27, 0x1, PT ;  /* 0x000000011b00780c */ /* 0x002fe20003f25270 */
[----:B--2---:R-:W-:Y:S01]  /*5ee0*/  VIADD R0, R0, 0x90 ;  /* 0x0000009000007836 */ /* 0x004fe20000000000 */
[----:B------:R-:W-:Y:S04]  /*5ef0*/  ISETP.GE.AND P0, PT, R26, 0x1, PT ;  /* 0x000000011a00780c */ /* 0x000fe80003f06270 */
[----:B------:R-:W1:Y:S01]  /*5f00*/  LDC.64 R8, c[0x0][0xb18] ;  /* 0x0002c600ff087b82 */ /* 0x000e620000000a00 */
[----:B------:R-:W-:Y:S01]  /*5f10*/  PRMT R0, RZ, 0x654, R0 ;  /* 0x00000654ff007816 */ /* 0x000fe20000000000 */
[----:B------:R-:W-:Y:S01]  /*5f20*/  @!PT LDS RZ, [RZ] ;  /* 0x00000000fffff984 */ /* 0x000fe20000000800 */
[----:B------:R-:W-:Y:S01]  /*5f30*/  @!PT LDS RZ, [RZ] ;  /* 0x00000000fffff984 */ /* 0x000fe20000000800 */
[----:B------:R-:W-:Y:S01]  /*5f40*/  @!PT LDS RZ, [RZ] ;  /* 0x00000000fffff984 */ /* 0x000fe20000000800 */
[----:B------:R-:W-:Y:S01]  /*5f50*/  @!PT LDS RZ, [RZ] ;  /* 0x00000000fffff984 */ /* 0x000fe20000000800 */
[----:B------:R2:W-:Y:S06]  /*5f60*/  MEMBAR.ALL.CTA ;  /* 0x0000000000007992 */ /* 0x0005ec0000008000 */
[----:B--2---:R-:W2:Y:S01]  /*5f70*/  FENCE.VIEW.ASYNC.S ;  /* 0x00000000000073c6 */ /* 0x004ea20000000000 */
[----:B------:R-:W1:Y:S08]  /*5f80*/  @!P1 LDC R12, c[0x0][0xb20] ;  /* 0x0002c800ff0c9b82 */ /* 0x000e700000000800 */
[----:B------:R-:W1:Y:S01]  /*5f90*/  @!P1 LDC R7, c[0x0][0xb0c] ;  /* 0x0002c300ff079b82 */ /* 0x000e620000000800 */
[----:B--2---:R2:W-:Y:S01]  /*5fa0*/  SYNCS.ARRIVE.TRANS64.RED.A1T0 RZ, [R0+URZ], RZ ;  /* 0x000000ff00ff79a7 */ /* 0x0045e200081004ff */
[----:B----4-:R-:W-:Y:S04]  /*5fb0*/  LOP3.LUT P4, RZ, R18, 0x1, RZ, 0xc0, !PT ;  /* 0x0000000112ff7812 */ /* 0x010fe8000788c0ff */
[----:B------:R-:W-:Y:S09]  /*5fc0*/  P2R R77, PR, RZ, 0x10 ;  /* 0x00000010ff4d7803 */ /* 0x000ff20000000000 */
[----:B------:R-:W-:Y:S02]  /*5fd0*/  @P4 MOV R30, R16 ;  /* 0x00000010001e4202 */ /* 0x000fe40000000f00 */
[----:B------:R-:W-:Y:S01]  /*5fe0*/  @P4 LOP3.LUT R29, R17, 0xffff, RZ, 0xc0, !PT ;  /* 0x0000ffff111d4812 */ /* 0x000fe200078ec0ff */
[----:B--23--:R-:W-:Y:S06]  /*5ff0*/  @!P0 BRA `(.L_x_103) ;  /* 0x0000000000a48947 */ /* 0x00cfec0003800000 */
[----:B------:R-:W-:Y:S01]  /*6000*/  IMAD.HI.U32 R0, R66, R25, RZ ;  /* 0x0000001942007227 */ /* 0x000fe200078e00ff */
[----:B------:R-:W-:Y:S02]  /*6010*/  ISETP.NE.AND P0, PT, R24, 0x1, PT ;  /* 0x000000011800780c */ /* 0x000fe40003f05270 */
[----:B------:R-:W-:Y:S01]  /*6020*/  ISETP.NE.AND P2, PT, R26, 0x1, PT ;  /* 0x000000011a00780c */ /* 0x000fe20003f45270 */
[----:B------:R-:W-:Y:S01]  /*6030*/  IMAD.HI.U32 R4, R67, R60, RZ ;  /* 0x0000003c43047227 */ /* 0x000fe200078e00ff */
[----:B------:R-:W-:Y:S02]  /*6040*/  SHF.R.U32.HI R0, RZ, R65, R0 ;  /* 0x00000041ff007219 */ /* 0x000fe40000011600 */
[----:B------:R-:W-:Y:S01]  /*6050*/  ISETP.NE.AND P3, PT, R28, 0x1, PT ;  /* 0x000000011c00780c */ /* 0x000fe20003f65270 */
[----:B------:R-:W-:Y:S01]  /*6060*/  IMAD.HI.U32 R6, R29, R25, RZ ;  /* 0x000000191d067227 */ /* 0x000fe200078e00ff */
[-C--:B------:R-:W-:Y:S02]  /*6070*/  SHF.R.U32.HI R4, RZ, R61.reuse, R4 ;  /* 0x0000003dff047219 */ /* 0x080fe40000011604 */
[----:B------:R-:W-:Y:S01]  /*6080*/  SEL R0, R66, R0, !P0 ;  /* 0x0000000042007207 */ /* 0x000fe20004000000 */
[----:B------:R-:W-:Y:S01]  /*6090*/  IMAD.HI.U32 R5, R30, R60, RZ ;  /* 0x0000003c1e057227 */ /* 0x000fe200078e00ff */
[----:B------:R-:W-:Y:S03]  /*60a0*/  SEL R4, R67, R4, !P3 ;  /* 0x0000000443047207 */ /* 0x000fe60005800000 */
[-C--:B------:R-:W-:Y:S01]  /*60b0*/  IMAD.HI.U32 R3, R0, R22.reuse, RZ ;  /* 0x0000001600037227 */ /* 0x080fe200078e00ff */
[----:B------:R-:W-:Y:S03]  /*60c0*/  SHF.R.U32.HI R5, RZ, R61, R5 ;  /* 0x0000003dff057219 */ /* 0x000fe60000011605 */
[----:B------:R-:W-:Y:S01]  /*60d0*/  IMAD.HI.U32 R2, R4, R22, RZ ;  /* 0x0000001604027227 */ /* 0x000fe200078e00ff */
[----:B------:R-:W-:Y:S02]  /*60e0*/  @P2 SHF.R.U32.HI R0, RZ, R23, R3 ;  /* 0x00000017ff002219 */ /* 0x000fe40000011603 */
[----:B------:R-:W-:Y:S02]  /*60f0*/  SHF.R.U32.HI R3, RZ, R65, R6 ;  /* 0x00000041ff037219 */ /* 0x000fe40000011606 */
[----:B------:R-:W-:Y:S01]  /*6100*/  @P2 SHF.R.U32.HI R4, RZ, R23, R2 ;  /* 0x00000017ff042219 */ /* 0x000fe20000011602 */
[----:B------:R-:W-:Y:S01]  /*6110*/  IMAD R0, R26, R0, RZ ;  /* 0x000000001a007224 */ /* 0x000fe200078e02ff */
[----:B------:R-:W-:Y:S02]  /*6120*/  SEL R3, R29, R3, !P0 ;  /* 0x000000031d037207 */ /* 0x000fe40004000000 */
[----:B------:R-:W-:Y:S01]  /*6130*/  SEL R2, R30, R5, !P3 ;  /* 0x000000051e027207 */ /* 0x000fe20005800000 */
[----:B------:R-:W-:Y:S01]  /*6140*/  IMAD R5, R26, R4, RZ ;  /* 0x000000041a057224 */ /* 0x000fe200078e02ff */
[C---:B------:R-:W-:Y:S01]  /*6150*/  ISETP.GE.AND P0, PT, R3.reuse, R0, PT ;  /* 0x000000000300720c */ /* 0x040fe20003f06270 */
[C---:B------:R-:W-:Y:S03]  /*6160*/  IMAD.HI.U32 R0, R3.reuse, R22, RZ ;  /* 0x0000001603007227 */ /* 0x040fe600078e00ff */
[C---:B------:R-:W-:Y:S02]  /*6170*/  ISETP.GE.OR P0, PT, R2.reuse, R5, P0 ;  /* 0x000000050200720c */ /* 0x040fe40000706670 */
[----:B------:R-:W-:Y:S04]  /*6180*/  SHF.R.U32.HI R0, RZ, R23, R0 ;  /* 0x00000017ff007219 */ /* 0x000fe80000011600 */
[C---:B------:R-:W-:Y:S05]  /*6190*/  SEL R6, R3.reuse, R0, !P2 ;  /* 0x0000000003067207 */ /* 0x040fea0005000000 */
        /* <DEDUP_REMOVED lines=14> */
[----:B------:R-:W-:Y:S07]  /*6280*/  IMAD R29, R3, R24, R29 ;  /* 0x00000018031d7224 */ /* 0x000fee00078e021d */
.L_x_103:
[----:B-1----:R-:W-:Y:S01]  /*6290*/  @!P1 ISETP.NE.AND P0, PT, R8, 0x1, PT ;  /* 0x000000010800980c */ /* 0x002fe20003f05270 */
[----:B------:R-:W-:Y:S01]  /*62a0*/  @!P1 IMAD.HI.U32 R0, R30, R10, RZ ;  /* 0x0000000a1e009227 */ /* 0x000fe200078e00ff */
[----:B------:R-:W-:Y:S01]  /*62b0*/  @!P1 ISETP.NE.AND P2, PT, R7, 0x1, PT ;  /* 0x000000010700980c */ /* 0x000fe20003f45270 */
[----:B------:R-:W-:Y:S01]  /*62c0*/  ULOP3.LUT UP0, URZ, UR52, 0x1b0, URZ, 0xc0, !UPT ;  /* 0x000001b034ff7892 */ /* 0x000fe2000f80c0ff */
[----:B------:R-:W-:Y:S01]  /*62d0*/  R2UR UR5, R14 ;  /* 0x000000000e0572ca */ /* 0x000fe200000e0000 */
[----:B------:R-:W-:Y:S01]  /*62e0*/  @!P1 IMAD.HI.U32 R2, R29, R9, RZ ;  /* 0x000000091d029227 */ /* 0x000fe200078e00ff */
[----:B------:R-:W-:Y:S02]  /*62f0*/  @!P1 SHF.R.U32.HI R0, RZ, R11, R0 ;  /* 0x0000000bff009219 */ /* 0x000fe40000011600 */
[----:B------:R-:W-:Y:S01]  /*6300*/  R2UR UR4, R15 ;  /* 0x000000000f0472ca */ /* 0x000fe200000e0000 */
[----:B------:R-:W-:Y:S01]  /*6310*/  VIADD R79, R79, 0x1 ;  /* 0x000000014f4f7836 */ /* 0x000fe20000000000 */
[----:B------:R-:W-:Y:S02]  /*6320*/  @!P1 SHF.R.U32.HI R2, RZ, R12, R2 ;  /* 0x0000000cff029219 */ /* 0x000fe40000011602 */
[----:B------:R-:W-:Y:S02]  /*6330*/  @!P1 SEL R3, R30, R0, !P2 ;  /* 0x000000001e039207 */ /* 0x000fe40005000000 */
[----:B------:R-:W-:Y:S02]  /*6340*/  @!P1 SEL R2, R29, R2, !P0 ;  /* 0x000000021d029207 */ /* 0x000fe40004000000 */
[----:B------:R-:W-:Y:S01]  /*6350*/  @P4 SHF.R.U32.HI R71, RZ, 0x10, R17 ;  /* 0x00000010ff474819 */ /* 0x000fe20000011611 */
[----:B------:R-:W-:Y:S02]  /*6360*/  USHF.L.U32 UR42, UR5, 0x6, URZ ;  /* 0x00000006052a7899 */ /* 0x000fe400080006ff */
[----:B------:R-:W-:Y:S02]  /*6370*/  @!P1 IMAD.IADD R0, R2, 0x1, -R3 ;  /* 0x0000000102009824 */ /* 0x000fe400078e0a03 */
[----:B------:R-:W-:Y:S01]  /*6380*/  @!P1 IMAD.IADD R2, R3, 0x1, -R2 ;  /* 0x0000000103029824 */ /* 0x000fe200078e0a02 */
[----:B------:R-:W-:Y:S01]  /*6390*/  USHF.L.U32 UR41, UR4, 0x6, URZ ;  /* 0x0000000604297899 */ /* 0x000fe200080006ff */
[----:B------:R-:W-:Y:S02]  /*63a0*/  @!P1 IMAD R30, R0, R7, R30 ;  /* 0x00000007001e9224 */ /* 0x000fe400078e021e */
[----:B------:R-:W-:Y:S01]  /*63b0*/  @!P1 IMAD R29, R2, R8, R29 ;  /* 0x00000008021d9224 */ /* 0x000fe200078e021d */
[----:B------:R-:W-:Y:S08]  /*63c0*/  BRA.U !UP0, `(.L_x_104) ;  /* 0x00000001087c7547 */ /* 0x000ff0000b800000 */
[----:B------:R-:W1:Y:S01]  /*63d0*/  LDCU.64 UR8, c[0x4][0x80] ;  /* 0x01001000ff0877ac */ /* 0x000e620008000a00 */
[----:B------:R-:W-:Y:S01]  /*63e0*/  MOV R2, 0x0 ;  /* 0x0000000000027802 */ /* 0x000fe20000000f00 */
[----:B------:R-:W-:Y:S02]  /*63f0*/  HFMA2 R12, -RZ, RZ, 0, 5.9604644775390625e-08 ;  /* 0x00000001ff0c7431 */ /* 0x000fe400000001ff */
[----:B------:R-:W-:Y:S01]  /*6400*/  IMAD.MOV.U32 R8, RZ, RZ, 0x70 ;  /* 0x00000070ff087424 */ /* 0x000fe200078e00ff */
[----:B------:R2:W3:Y:S01]  /*6410*/  LDC.64 R14, c[0x4][R2] ;  /* 0x01000000020e7b82 */ /* 0x0004e20000000a00 */
[----:B------:R-:W4:Y:S01]  /*6420*/  LDCU.64 UR6, c[0x4][0x88] ;  /* 0x01001100ff0677ac */ /* 0x000f220008000a00 */
[----:B------:R-:W-:Y:S01]  /*6430*/  IMAD.MOV.U32 R13, RZ, RZ, RZ ;  /* 0x000000ffff0d7224 */ /* 0x000fe200078e00ff */
[----:B------:R-:W2:Y:S01]  /*6440*/  LDCU.64 UR4, c[0x4][0x8] ;  /* 0x01000100ff0477ac */ /* 0x000ea20008000a00 */
[----:B-1----:R-:W-:Y:S01]  /*6450*/  MOV R5, UR9 ;  /* 0x0000000900057c02 */ /* 0x002fe20008000f00 */
[----:B------:R-:W-:Y:S01]  /*6460*/  IMAD.U32 R4, RZ, RZ, UR8 ;  /* 0x00000008ff047e24 */ /* 0x000fe2000f8e00ff */
[----:B----4-:R-:W-:Y:S01]  /*6470*/  MOV R7, UR7 ;  /* 0x0000000700077c02 */ /* 0x010fe20008000f00 */
[----:B------:R-:W-:Y:S01]  /*6480*/  IMAD.U32 R6, RZ, RZ, UR6 ;  /* 0x00000006ff067e24 */ /* 0x000fe2000f8e00ff */
[----:B--2---:R-:W-:Y:S01]  /*6490*/  MOV R11, UR5 ;  /* 0x00000005000b7c02 */ /* 0x004fe20008000f00 */
[----:B------:R-:W-:Y:S02]  /*64a0*/  IMAD.U32 R10, RZ, RZ, UR4 ;  /* 0x00000004ff0a7e24 */ /* 0x000fe4000f8e00ff */
[----:B------:R-:W-:Y:S07]  /*64b0*/  LEPC R20, `(.L_x_105) ;  /* 0x000000001014794e */ /* 0x000fee0000000000 */
[----:B---3-5:R-:W-:Y:S05]  /*64c0*/  CALL.ABS.NOINC R14 ;  /* 0x000000000e007343 */ /* 0x028fea0003c00000 */
.L_x_105:
[----:B------:R-:W1:Y:S01]  /*64d0*/  LDCU.64 UR8, c[0x4][0x80] ;  /* 0x01001000ff0877ac */ /* 0x000e620008000a00 */
[----:B------:R-:W2:Y:S01]  /*64e0*/  LDC.64 R2, c[0x4][R2] ;  /* 0x0100000002027b82 */ /* 0x000ea20000000a00 */
[----:B------:R-:W-:Y:S02]  /*64f0*/  HFMA2 R12, -RZ, RZ, 0, 5.9604644775390625e-08 ;  /* 0x00000001ff0c7431 */ /* 0x000fe400000001ff */
[----:B------:R-:W-:Y:S02]  /*6500*/  IMAD.MOV.U32 R8, RZ, RZ, 0x70 ;  /* 0x00000070ff087424 */ /* 0x000fe400078e00ff */
[----:B------:R-:W-:Y:S01]  /*6510*/  IMAD.MOV.U32 R13, RZ, RZ, RZ ;  /* 0x000000ffff0d7224 */ /* 0x000fe200078e00ff */
[----:B------:R-:W3:Y:S01]  /*6520*/  LDCU.64 UR6, c[0x4][0x88] ;  /* 0x01001100ff0677ac */ /* 0x000ee20008000a00 */
[----:B------:R-:W4:Y:S01]  /*6530*/  LDCU.64 UR4, c[0x4][0x8] ;  /* 0x01000100ff0477ac */ /* 0x000f220008000a00 */
[----:B-1----:R-:W-:Y:S02]  /*6540*/  MOV R4, UR8 ;  /* 0x0000000800047c02 */ /* 0x002fe40008000f00 */
[----:B------:R-:W-:Y:S02]  /*6550*/  MOV R5, UR9 ;  /* 0x0000000900057c02 */ /* 0x000fe40008000f00 */
[----:B---3--:R-:W-:Y:S01]  /*6560*/  MOV R7, UR7 ;  /* 0x0000000700077c02 */ /* 0x008fe20008000f00 */
[----:B------:R-:W-:Y:S01]  /*6570*/  IMAD.U32 R6, RZ, RZ, UR6 ;  /* 0x00000006ff067e24 */ /* 0x000fe2000f8e00ff */
[----:B----4-:R-:W-:Y:S01]  /*6580*/  MOV R11, UR5 ;  /* 0x00000005000b7c02 */ /* 0x010fe20008000f00 */
[----:B------:R-:W-:Y:S02]  /*6590*/  IMAD.U32 R10, RZ, RZ, UR4 ;  /* 0x00000004ff0a7e24 */ /* 0x000fe4000f8e00ff */
[----:B------:R-:W-:Y:S07]  /*65a0*/  LEPC R20, `(.L_x_104) ;  /* 0x000000001014794e */ /* 0x000fee0000000000 */
[----:B--2---:R-:W-:Y:S05]  /*65b0*/  CALL.ABS.NOINC R2 ;  /* 0x0000000002007343 */ /* 0x004fea0003c00000 */
.L_x_104:
[----:B------:R-:W-:Y:S01]  /*65c0*/  ISETP.NE.U32.AND P4, PT, R58, RZ, PT ;  /* 0x000000ff3a00720c */ /* 0x000fe20003f85070 */
[----:B------:R-:W-:Y:S01]  /*65d0*/  UISETP.NE.AND UP2, UPT, UR53, URZ, UPT ;  /* 0x000000ff3500728c */ /* 0x000fe2000bf45270 */
[----:B------:R-:W-:Y:S01]  /*65e0*/  ISETP.NE.U32.AND P2, PT, RZ, UR48, PT ;  /* 0x00000030ff007c0c */ /* 0x000fe2000bf45070 */
[----:B------:R-:W-:Y:S01]  /*65f0*/  UISETP.NE.U32.AND UP1, UPT, UR50, URZ, UPT ;  /* 0x000000ff3200728c */ /* 0x000fe2000bf25070 */
[----:B------:R-:W-:Y:S01]  /*6600*/  ISETP.NE.AND.EX P4, PT, R59, RZ, PT, P4 ;  /* 0x000000ff3b00720c */ /* 0x000fe20003f85340 */
[----:B------:R-:W-:Y:S01]  /*6610*/  UPLOP3.LUT UP0, UPT, UPT, UPT, UPT, 0x40, 0x4 ;  /* 0x000000000004789c */ /* 0x000fe20003f0e870 */
[----:B------:R-:W-:Y:S01]  /*6620*/  ISETP.NE.AND.EX P2, PT, RZ, UR49, PT, P2 ;  /* 0x00000031ff007c0c */ /* 0x000fe2000bf45320 */
[----:B------:R-:W-:Y:S01]  /*6630*/  UISETP.NE.AND.EX UP1, UPT, UR51, URZ, UPT, UP1 ;  /* 0x000000ff3300728c */ /* 0x000fe2000bf25310 */
[----:B------:R-:W-:Y:S04]  /*6640*/  PLOP3.LUT P1, PT, PT, PT, UP2, 0x80, 0x8 ;  /* 0x000000000008781c */ /* 0x000fe80003f2f028 */
[----:B------:R-:W-:Y:S06]  /*6650*/  @UP2 UPLOP3.LUT UP0, UPT, UPT, UPT, UP1, 0x80, 0x8 ;  /* 0x000000000008289c */ /* 0x000fec0003f0f010 */
[----:B------:R-:W-:Y:S01]  /*6660*/  PLOP3.LUT P0, PT, PT, PT, UP0, 0x80, 0x8 ;  /* 0x000000000008781c */ /* 0x000fe20003f0f008 */
[----:B------:R-:W-:Y:S01]  /*6670*/  @!UPT UIADD3 URZ, UPT, UPT, URZ, URZ, URZ ;  /* 0x000000fffffff290 */ /* 0x000fe2000fffe0ff */
[----:B------:R-:W-:Y:S11]  /*6680*/  BRA.U !UP1, `(.L_x_106) ;  /* 0x0000000109387547 */ /* 0x000ff6000b800000 */
[----:B------:R-:W-:Y:S01]  /*6690*/  UISETP.NE.U32.AND UP0, UPT, UR48, URZ, UPT ;  /* 0x000000ff3000728c */ /* 0x000fe2000bf05070 */
[----:B------:R-:W-:Y:S02]  /*66a0*/  HFMA2 R0, -RZ, RZ, 0, 5.9604644775390625e-08 ;  /* 0x00000001ff007431 */ /* 0x000fe400000001ff */
[----:B------:R-:W-:Y:S01]  /*66b0*/  IMAD.MOV.U32 R64, RZ, RZ, 0x1 ;  /* 0x00000001ff407424 */ /* 0x000fe200078e00ff */
[----:B------:R-:W-:Y:S06]  /*66c0*/  UISETP.NE.AND.EX UP0, UPT, UR49, URZ, UPT, UP0 ;  /* 0x000000ff3100728c */ /* 0x000fec000bf05300 */
[----:B------:R-:W-:Y:S05]  /*66d0*/  PLOP3.LUT P3, PT, PT, PT, UP0, 0x80, 0x8 ;  /* 0x000000000008781c */ /* 0x000fea0003f6f008 */
[----:B------:R-:W1:Y:S01]  /*66e0*/  @UP0 LDCU.64 UR4, c[0x0][0x888] ;  /* 0x00011100ff0407ac */ /* 0x000e620008000a00 */
[----:B------:R-:W-:Y:S07]  /*66f0*/  @UP0 UIMAD UR6, UR60, UR50, URZ ;  /* 0x000000323c0602a4 */ /* 0x000fee000f8e02ff */
[----:B------:R-:W-:Y:S01]  /*6700*/  @!P3 PRMT R64, R0, 0x7610, R64 ;  /* 0x000076100040b816 */ /* 0x000fe20000000040 */
[----:B-1----:R-:W-:Y:S06]  /*6710*/  @UP0 UIMAD.WIDE UR4, UR6, 0x4, UR4 ;  /* 0x00000004060408a5 */ /* 0x002fec000f8e0204 */
[----:B------:R-:W-:Y:S01]  /*6720*/  IMAD.U32 R2, RZ, RZ, UR4 ;  /* 0x00000004ff027e24 */ /* 0x000fe2000f8e00ff */
[----:B------:R-:W-:Y:S04]  /*6730*/  MOV R3, UR5 ;  /* 0x0000000500037c02 */ /* 0x000fe80008000f00 */
[----:B------:R-:W1:Y:S01]  /*6740*/  @!UP0 LDCU UR4, c[0x0][0x880] ;  /* 0x00011000ff0487ac */ /* 0x000e620008000800 */
[----:B-----5:R2:W5:Y:S02]  /*6750*/  @P3 LDG.E R35, desc[UR56][R2.64] ;  /* 0x0000003802233981 */ /* 0x020564000c1e1900 */
[----:B-12---:R-:W-:Y:S02]  /*6760*/  @!P3 IMAD.U32 R35, RZ, RZ, UR4 ;  /* 0x00000004ff23be24 */ /* 0x006fe4000f8e00ff */
.L_x_106:
[----:B------:R-:W-:Y:S05]  /*6770*/  @!P4 BRA `(.L_x_107) ;  /* 0x000000000020c947 */ /* 0x000fea0003800000 */
[----:B------:R-:W-:Y:S04]  /*6780*/  ISETP.NE.U32.AND P3, PT, R56, RZ, PT ;  /* 0x000000ff3800720c */ /* 0x000fe80003f65070 */
[----:B------:R-:W-:Y:S11]  /*6790*/  ISETP.NE.AND.EX P3, PT, R57, RZ, PT, P3 ;  /* 0x000000ff3900720c */ /* 0x000ff60003f65330 */
[----:B------:R-:W-:Y:S02]  /*67a0*/  @!UPT UIADD3 URZ, UPT, UPT, URZ, URZ, URZ ;  /* 0x000000fffffff290 */ /* 0x000fe4000fffe0ff */
[----:B------:R-:W1:Y:S01]  /*67b0*/  @P3 LDC.64 R2, c[0x0][0x8a8] ;  /* 0x00022a00ff023b82 */ /* 0x000e620000000a00 */
[----:B------:R-:W-:Y:S04]  /*67c0*/  @P3 IMAD R0, R58, UR60, RZ ;  /* 0x0000003c3a003c24 */ /* 0x000fe8000f8e02ff */
[----:B-1----:R-:W-:Y:S05]  /*67d0*/  @P3 IMAD.WIDE R2, R0, 0x4, R2 ;  /* 0x0000000400023825 */ /* 0x002fea00078e0202 */
[----:B-----5:R1:W5:Y:S02]  /*67e0*/  @P3 LDG.E R33, desc[UR56][R2.64] ;  /* 0x0000003802213981 */ /* 0x020364000c1e1900 */
[----:B-1----:R-:W2:Y:S02]  /*67f0*/  @!P3 LDC R33, c[0x0][0x8a0] ;  /* 0x00022800ff21bb82 */ /* 0x002ea40000000800 */
.L_x_107:
[----:B-----5:R-:W-:Y:S01]  /*6800*/  FSETP.NEU.AND P3, PT, R35, RZ, PT ;  /* 0x000000ff2300720b */ /* 0x020fe20003f6d000 */
[----:B------:R-:W-:Y:S01]  /*6810*/  ULOP3.LUT UR4, UR46, 0x1, URZ, 0x3c, !UPT ;  /* 0x000000012e047892 */ /* 0x000fe2000f8e3cff */
[----:B------:R-:W-:Y:S01]  /*6820*/  SEL R4, RZ, 0xffffffff, P2 ;  /* 0xffffffffff047807 */ /* 0x000fe20001000000 */
[----:B------:R-:W-:Y:S01]  /*6830*/  IMAD.U32 R88, RZ, RZ, UR36 ;  /* 0x00000024ff587e24 */ /* 0x000fe2000f8e00ff */
[----:B------:R-:W-:Y:S01]  /*6840*/  @P1 LOP3.LUT P2, RZ, R64, 0xff, RZ, 0xc0, !PT ;  /* 0x000000ff40ff1812 */ /* 0x000fe2000784c0ff */
[----:B------:R-:W-:Y:S01]  /*6850*/  IMAD.SHL.U32 R83, R70, 0x10, RZ ;  /* 0x0000001046537824 */ /* 0x000fe200078e00ff */
[----:B------:R-:W-:Y:S01]  /*6860*/  @P1 SEL R0, RZ, 0xffffffff, P3 ;  /* 0xffffffffff001807 */ /* 0x000fe20001800000 */
[----:B------:R-:W-:Y:S01]  /*6870*/  IMAD.U32 R91, RZ, RZ, UR4 ;  /* 0x00000004ff5b7e24 */ /* 0x000fe2000f8e00ff */
[----:B------:R-:W-:Y:S01]  /*6880*/  LEA R81, R31, UR37, 0x3 ;  /* 0x000000251f517c11 */ /* 0x000fe2000f8e18ff */
[----:B------:R-:W-:Y:S01]  /*6890*/  IMAD.SHL.U32 R88, R88, 0x2000, RZ ;  /* 0x0000200058587824 */ /* 0x000fe200078e00ff */
[----:B------:R-:W-:Y:S01]  /*68a0*/  @P0 SEL R0, R4, R0, !P2 ;  /* 0x0000000004000207 */ /* 0x000fe20005000000 */
[----:B------:R-:W-:Y:S01]  /*68b0*/  IMAD.SHL.U32 R82, R69, 0x10, RZ ;  /* 0x0000001045527824 */ /* 0x000fe200078e00ff */
[----:B------:R-:W-:Y:S01]  /*68c0*/  PLOP3.LUT P2, PT, PT, PT, UP1, 0x80, 0x8 ;  /* 0x000000000008781c */ /* 0x000fe20003f4f018 */
[----:B------:R-:W-:Y:S01]  /*68d0*/  IMAD.IADD R87, R75, 0x1, R88 ;  /* 0x000000014b577824 */ /* 0x000fe200078e0258 */
[----:B------:R-:W-:Y:S01]  /*68e0*/  @P1 LOP3.LUT R0, R0, 0x1, RZ, 0xc0, !PT ;  /* 0x0000000100001812 */ /* 0x000fe200078ec0ff */
[----:B------:R-:W-:Y:S01]  /*68f0*/  BSSY B1, `(.L_x_108) ;  /* 0x0000039000017945 */ /* 0x000fe20003800000 */
[----:B------:R-:W-:Y:S01]  /*6900*/  LOP3.LUT P4, R78, R64, 0xff, RZ, 0xc0, !PT ;  /* 0x000000ff404e7812 */ /* 0x000fe2000788c0ff */
[----:B------:R-:W-:Y:S01]  /*6910*/  IMAD.IADD R86, R87, 0x1, R83 ;  /* 0x0000000157567824 */ /* 0x000fe200078e0253 */
[----:B------:R-:W-:Y:S01]  /*6920*/  ISETP.NE.U32.OR P5, PT, R0, 0x1, !P1 ;  /* 0x000000010000780c */ /* 0x000fe20004fa5470 */
[----:B------:R-:W-:Y:S01]  /*6930*/  IMAD.U32 R0, RZ, RZ, UR36 ;  /* 0x00000024ff007e24 */ /* 0x000fe2000f8e00ff */
[----:B------:R-:W-:Y:S01]  /*6940*/  SEL R3, RZ, 0xffffffff, P3 ;  /* 0xffffffffff037807 */ /* 0x000fe20001800000 */
[----:B------:R-:W-:Y:S01]  /*6950*/  IMAD.MOV.U32 R90, RZ, RZ, 0x1 ;  /* 0x00000001ff5a7424 */ /* 0x000fe200078e00ff */
[----:B------:R-:W-:Y:S01]  /*6960*/  P2R R80, PR, RZ, 0x20 ;  /* 0x00000020ff507803 */ /* 0x000fe20000000000 */
[----:B------:R-:W-:Y:S01]  /*6970*/  IMAD R34, R31, 0x20, R32 ;  /* 0x000000201f227824 */ /* 0x000fe200078e0220 */
[----:B------:R-:W-:Y:S01]  /*6980*/  LEA R0, R0, UR37, 0x3 ;  /* 0x0000002500007c11 */ /* 0x000fe2000f8e18ff */
[----:B------:R-:W-:Y:S01]  /*6990*/  IMAD.U32 R89, RZ, RZ, UR36 ;  /* 0x00000024ff597e24 */ /* 0x000fe2000f8e00ff */
[----:B------:R-:W-:Y:S02]  /*69a0*/  @P2 SEL R3, R4, R3, !P4 ;  /* 0x0000000304032207 */ /* 0x000fe40006000000 */
[----:B------:R-:W-:Y:S02]  /*69b0*/  CS2R R46, SRZ ;  /* 0x00000000002e7805 */ /* 0x000fe4000001ff00 */
[----:B------:R-:W-:Y:S02]  /*69c0*/  CS2R R44, SRZ ;  /* 0x00000000002c7805 */ /* 0x000fe4000001ff00 */
[----:B------:R-:W-:Y:S02]  /*69d0*/  CS2R R42, SRZ ;  /* 0x00000000002a7805 */ /* 0x000fe4000001ff00 */
[----:B------:R-:W-:Y:S02]  /*69e0*/  LOP3.LUT R3, R3, 0x1, RZ, 0xc0, !PT ;  /* 0x0000000103037812 */ /* 0x000fe400078ec0ff */
[----:B------:R-:W-:Y:S02]  /*69f0*/  CS2R R40, SRZ ;  /* 0x0000000000287805 */ /* 0x000fe4000001ff00 */
[----:B------:R-:W-:Y:S02]  /*6a00*/  @P5 SHF.L.U32 R2, R91, 0x1f, RZ ;  /* 0x0000001f5b025819 */ /* 0x000fe400000006ff */
[----:B------:R-:W-:Y:S02]  /*6a10*/  CS2R R50, SRZ ;  /* 0x0000000000327805 */ /* 0x000fe4000001ff00 */
[----:B------:R-:W-:Y:S02]  /*6a20*/  ISETP.NE.U32.AND P2, PT, R3, 0x1, PT ;  /* 0x000000010300780c */ /* 0x000fe40003f45070 */
[----:B------:R-:W-:Y:S01]  /*6a30*/  CS2R R48, SRZ ;  /* 0x0000000000307805 */ /* 0x000fe2000001ff00 */
[----:B------:R1:W3:Y:S01]  /*6a40*/  @P5 SYNCS.PHASECHK.TRANS64.TRYWAIT P1, [R0+URZ+0x40], R2 ;  /* 0x00004002000055a7 */ /* 0x0002e200080211ff */
[----:B------:R-:W-:Y:S02]  /*6a50*/  CS2R R54, SRZ ;  /* 0x0000000000367805 */ /* 0x000fe4000001ff00 */
[----:B------:R-:W-:Y:S02]  /*6a60*/  P2R R92, PR, RZ, 0x4 ;  /* 0x00000004ff5c7803 */ /* 0x000fe40000000000 */
[----:B------:R-:W-:Y:S01]  /*6a70*/  CS2R R52, SRZ ;  /* 0x0000000000347805 */ /* 0x000fe2000001ff00 */
[----:B------:R-:W-:Y:S02]  /*6a80*/  IMAD.IADD R85, R87, 0x1, R82 ;  /* 0x0000000157557824 */ /* 0x000fe400078e0252 */
[----:B------:R-:W-:Y:S01]  /*6a90*/  IMAD.IADD R84, R74, 0x1, R86 ;  /* 0x000000014a547824 */ /* 0x000fe200078e0256 */
[----:B-1----:R-:W-:Y:S04]  /*6aa0*/  SHF.L.U32 R2, R73, 0x1f, RZ ;  /* 0x0000001f49027819 */ /* 0x002fe800000006ff */
[----:B------:R1:W4:Y:S01]  /*6ab0*/  SYNCS.PHASECHK.TRANS64.TRYWAIT P0, [R81+URZ+0xa0], R2 ;  /* 0x0000a002510075a7 */ /* 0x00032200080011ff */
[----:B---3--:R-:W-:Y:S01]  /*6ac0*/  @P5 SEL R90, RZ, 0x1, !P1 ;  /* 0x00000001ff5a5807 */ /* 0x008fe20004800000 */
[----:B-1----:R-:W-:Y:S06]  /*6ad0*/  @!P5 BRA `(.L_x_109) ;  /* 0x000000000068d947 */ /* 0x002fec0003800000 */
[----:B------:R-:W-:Y:S01]  /*6ae0*/  ISETP.NE.AND P1, PT, R90, RZ, PT ;  /* 0x000000ff5a00720c */ /* 0x000fe20003f25270 */
[----:B------:R-:W-:Y:S01]  /*6af0*/  BSSY B0, `(.L_x_110) ;  /* 0x000000d000007945 */ /* 0x000fe20003800000 */
[----:B------:R-:W-:Y:S02]  /*6b00*/  CS2R R54, SRZ ;  /* 0x0000000000367805 */ /* 0x000fe4000001ff00 */
[----:B------:R-:W-:Y:S02]  /*6b10*/  CS2R R52, SRZ ;  /* 0x0000000000347805 */ /* 0x000fe4000001ff00 */
[----:B------:R-:W-:Y:S02]  /*6b20*/  CS2R R50, SRZ ;  /* 0x0000000000327805 */ /* 0x000fe4000001ff00 */
[----:B------:R-:W-:Y:S02]  /*6b30*/  CS2R R48, SRZ ;  /* 0x0000000000307805 */ /* 0x000fe4000001ff00 */
[----:B------:R-:W-:Y:S02]  /*6b40*/  CS2R R42, SRZ ;  /* 0x00000000002a7805 */ /* 0x000fe4000001ff00 */
[----:B------:R-:W-:Y:S02]  /*6b50*/  CS2R R40, SRZ ;  /* 0x0000000000287805 */ /* 0x000fe4000001ff00 */
[----:B------:R-:W-:Y:S02]  /*6b60*/  CS2R R46, SRZ ;  /* 0x00000000002e7805 */ /* 0x000fe4000001ff00 */
[----:B------:R-:W-:Y:S01]  /*6b70*/  CS2R R44, SRZ ;  /* 0x00000000002c7805 */ /* 0x000fe2000001ff00 */
[----:B------:R-:W-:Y:S06]  /*6b80*/  @P1 BRA `(.L_x_111) ;  /* 0x00000000000c1947 */ /* 0x000fec0003800000 */
[----:B------:R-:W-:Y:S04]  /*6b90*/  SHF.L.U32 R3, R91, 0x1f, RZ ;  /* 0x0000001f5b037819 */ /* 0x000fe800000006ff */
[----:B------:R-:W1:Y:S02]  /*6ba0*/  SYNCS.PHASECHK.TRANS64.TRYWAIT P1, [R0+URZ+0x40], R3 ;  /* 0x00004003000075a7 */ /* 0x000e6400080211ff */
[----:B-1----:R-:W-:Y:S05]  /*6bb0*/  @!P1 BRA `(.L_x_112) ;  /* 0x0000002000489947 */ /* 0x002fea0003800000 */
.L_x_111:
[----:B------:R-:W-:Y:S05]  /*6bc0*/  BSYNC B0 ;  /* 0x0000000000007941 */ /* 0x000fea0003800000 */
.L_x_110:
[----:B------:R-:W-:Y:S01]  /*6bd0*/  ISETP.NE.AND P1, PT, R92, RZ, PT ;  /* 0x000000ff5c00720c */ /* 0x000fe20003f25270 */
[----:B------:R-:W-:Y:S04]  /*6be0*/  UIADD3 UR4, UPT, UPT, UR36, 0x1, URZ ;  /* 0x0000000124047890 */ /* 0x000fe8000fffe0ff */
[----:B------:R-:W-:Y:S04]  /*6bf0*/  UISETP.NE.AND UP0, UPT, UR4, 0x3, UPT ;  /* 0x000000030400788c */ /* 0x000fe8000bf05270 */
[----:B------:R-:W-:Y:S02]  /*6c00*/  USEL UR5, URZ, 0x1, UP0 ;  /* 0x00000001ff057887 */ /* 0x000fe40008000000 */
[----:B------:R-:W-:Y:S02]  /*6c10*/  USEL UR4, UR4, URZ, UP0 ;  /* 0x000000ff04047287 */ /* 0x000fe40008000000 */
[----:B------:R3:W1:Y:S02]  /*6c20*/  @P1 LDS.128 R52, [R87] ;  /* 0x0000000057341984 */ /* 0x0006640000000c00 */
[----:B------:R-:W-:Y:S02]  /*6c30*/  LOP3.LUT R91, R91, UR5, RZ, 0x3c, !PT ;  /* 0x000000055b5b7c12 */ /* 0x000fe4000f8e3cff */
[----:B------:R3:W1:Y:S01]  /*6c40*/  @P1 LDS.128 R48, [R86+0x10] ;  /* 0x0000100056301984 */ /* 0x0006620000000c00 */
[----:B------:R-:W-:Y:S03]  /*6c50*/  IMAD.U32 R89, RZ, RZ, UR4 ;  /* 0x00000004ff597e24 */ /* 0x000fe6000f8e00ff */
[----:B------:R3:W1:Y:S04]  /*6c60*/  @P1 LDS.128 R40, [R85+0x20] ;  /* 0x0000200055281984 */ /* 0x0006680000000c00 */
[----:B------:R3:W1:Y:S02]  /*6c70*/  @P1 LDS.128 R44, [R84+0x10] ;  /* 0x00001000542c1984 */ /* 0x0006640000000c00 */
.L_x_109:
[----:B------:R-:W-:Y:S05]  /*6c80*/  BSYNC B1 ;  /* 0x0000000000017941 */ /* 0x000fea0003800000 */
.L_x_108:
[----:B-1----:R-:W-:Y:S04]  /*6c90*/  SHF.R.U32.HI R0, RZ, 0x15, R34 ;  /* 0x00000015ff007819 */ /* 0x002fe80000011622 */
[----:B------:R-:W-:Y:S01]  /*6ca0*/  LOP3.LUT P1, RZ, R0, 0x3, R68, 0x48, !PT ;  /* 0x0000000300ff7812 */ /* 0x000fe20007824844 */
[----:B------:R-:W-:Y:S01]  /*6cb0*/  @!UPT UIADD3 URZ, UPT, UPT, URZ, URZ, URZ ;  /* 0x000000fffffff290 */ /* 0x000fe2000fffe0ff */
[----:B----4-:R-:W-:Y:S11]  /*6cc0*/  @P0 BRA `(.L_x_113) ;  /* 0x0000000000080947 */ /* 0x010ff60003800000 */
[----:B------:R-:W1:Y:S02]  /*6cd0*/  SYNCS.PHASECHK.TRANS64.TRYWAIT P0, [R81+URZ+0xa0], R2 ;  /* 0x0000a002510075a7 */ /* 0x000e6400080011ff */
[----:B-1----:R-:W-:Y:S05]  /*6ce0*/  @!P0 BRA `(.L_x_114) ;  /* 0x0000002000108947 */ /* 0x002fea0003800000 */
.L_x_113:
[----:B------:R-:W-:Y:S05]  /*6cf0*/  @!P1 BRA `(.L_x_115) ;  /* 0x0000000000409947 */ /* 0x000fea0003800000 */
[----:B------:R-:W4:Y:S01]  /*6d00*/  LDCU.64 UR8, c[0x4][0x70] ;  /* 0x01000e00ff0877ac */ /* 0x000f220008000a00 */
[----:B------:R-:W-:Y:S01]  /*6d10*/  MOV R3, 0x0 ;  /* 0x0000000000037802 */ /* 0x000fe20000000f00 */
[----:B------:R-:W-:Y:S02]  /*6d20*/  HFMA2 R12, -RZ, RZ, 0, 5.9604644775390625e-08 ;  /* 0x00000001ff0c7431 */ /* 0x000fe400000001ff */
[----:B------:R-:W-:Y:S02]  /*6d30*/  IMAD.MOV.U32 R8, RZ, RZ, 0x192 ;  /* 0x00000192ff087424 */ /* 0x000fe400078e00ff */
[----:B------:R-:W-:Y:S01]  /*6d40*/  IMAD.MOV.U32 R13, RZ, RZ, RZ ;  /* 0x000000ffff0d7224 */ /* 0x000fe200078e00ff */
[----:B------:R-:W5:Y:S01]  /*6d50*/  LDCU.64 UR6, c[0x4][0x78] ;  /* 0x01000f00ff0677ac */ /* 0x000f620008000a00 */
[----:B-1----:R-:W1:Y:S01]  /*6d60*/  LDC.64 R2, c[0x4][R3] ;  /* 0x0100000003027b82 */ /* 0x002e620000000a00 */
[----:B------:R-:W2:Y:S01]  /*6d70*/  LDCU.64 UR4, c[0x4][0x10] ;  /* 0x01000200ff0477ac */ /* 0x000ea20008000a00 */
[----:B----4-:R-:W-:Y:S01]  /*6d80*/  MOV R5, UR9 ;  /* 0x0000000900057c02 */ /* 0x010fe20008000f00 */
[----:B------:R-:W-:Y:S01]  /*6d90*/  IMAD.U32 R4, RZ, RZ, UR8 ;  /* 0x00000008ff047e24 */ /* 0x000fe2000f8e00ff */
[----:B-----5:R-:W-:Y:S01]  /*6da0*/  MOV R7, UR7 ;  /* 0x0000000700077c02 */ /* 0x020fe20008000f00 */
[----:B------:R-:W-:Y:S01]  /*6db0*/  IMAD.U32 R6, RZ, RZ, UR6 ;  /* 0x00000006ff067e24 */ /* 0x000fe2000f8e00ff */
[----:B--2---:R-:W-:Y:S01]  /*6dc0*/  MOV R11, UR5 ;  /* 0x00000005000b7c02 */ /* 0x004fe20008000f00 */
[----:B------:R-:W-:Y:S02]  /*6dd0*/  IMAD.U32 R10, RZ, RZ, UR4 ;  /* 0x00000004ff0a7e24 */ /* 0x000fe4000f8e00ff */
[----:B------:R-:W-:Y:S07]  /*6de0*/  LEPC R20, `(.L_x_115) ;  /* 0x000000001014794e */ /* 0x000fee0000000000 */
[----:B-1-3--:R-:W-:Y:S05]  /*6df0*/  CALL.ABS.NOINC R2 ;  /* 0x0000000002007343 */ /* 0x00afea0003c00000 */
.L_x_115:
[----:B------:R-:W-:Y:S01]  /*6e00*/  LOP3.LUT R20, R52, 0xffffe000, RZ, 0xc0, !PT ;  /* 0xffffe00034147812 */ /* 0x000fe200078ec0ff */
[----:B------:R-:W-:Y:S05]  /*6e10*/  WARPSYNC.ALL ;  /* 0x0000000000007948 */ /* 0x000fea0003800000 */
[----:B------:R-:W-:Y:S01]  /*6e20*/  R2UR UR4, R34 ;  /* 0x00000000220472ca */ /* 0x000fe200000e0000 */
[----:B------:R-:W-:Y:S01]  /*6e30*/  BSSY.RECONVERGENT B0, `(.L_x_116) ;  /* 0x000005b000007945 */ /* 0x000fe20003800200 */
[----:B------:R-:W-:Y:S11]  /*6e40*/  ISETP.NE.AND P0, PT, R76, RZ, PT ;  /* 0x000000ff4c00720c */ /* 0x000ff60003f05270 */
[----:B------:R-:W2:Y:S02]  /*6e50*/  LDTM.x16 R4, tmem[UR4] ;  /* 0x00000004000479ee */ /* 0x000ea40008240000 */
[C---:B--2---:R-:W-:Y:S01]  /*6e60*/  FMUL R0, R33.reuse, R4 ;  /* 0x0000000421007220 */ /* 0x044fe20000400000 */
[C---:B-1----:R-:W-:Y:S01]  /*6e70*/  FMUL R2, R33.reuse, R5 ;  /* 0x0000000521027220 */ /* 0x042fe20000400000 */
[C---:B------:R-:W-:Y:S01]  /*6e80*/  FMUL R4, R33.reuse, R8 ;  /* 0x0000000821047220 */ /* 0x040fe20000400000 */
[C---:B------:R-:W-:Y:S01]  /*6e90*/  FMUL R5, R33.reuse, R9 ;  /* 0x0000000921057220 */ /* 0x040fe20000400000 */
[C---:B------:R-:W-:Y:S01]  /*6ea0*/  FMUL R8, R33.reuse, R12 ;  /* 0x0000000c21087220 */ /* 0x040fe20000400000 */
[C---:B------:R-:W-:Y:S01]  /*6eb0*/  FMUL R9, R33.reuse, R13 ;  /* 0x0000000d21097220 */ /* 0x040fe20000400000 */
[----:B------:R-:W-:Y:S01]  /*6ec0*/  FMUL R12, R33, R16 ;  /* 0x00000010210c7220 */ /* 0x000fe20000400000 */
[----:B------:R-:W-:Y:S01]  /*6ed0*/  LOP3.LUT R16, R53, 0xffffe000, RZ, 0xc0, !PT ;  /* 0xffffe00035107812 */ /* 0x000fe200078ec0ff */
[----:B------:R-:W-:Y:S01]  /*6ee0*/  FMUL R13, R33, R17 ;  /* 0x00000011210d7220 */ /* 0x000fe20000400000 */
[----:B------:R-:W-:Y:S01]  /*6ef0*/  LOP3.LUT R17, R54, 0xffffe000, RZ, 0xc0, !PT ;  /* 0xffffe00036117812 */ /* 0x000fe200078ec0ff */
[----:B------:R-:W-:Y:S01]  /*6f00*/  FFMA R36, R35, R20, R0 ;  /* 0x0000001423247223 */ /* 0x000fe20000000000 */
[----:B------:R-:W-:Y:S01]  /*6f10*/  LOP3.LUT R0, R55, 0xffffe000, RZ, 0xc0, !PT ;  /* 0xffffe00037007812 */ /* 0x000fe200078ec0ff */
[C---:B------:R-:W-:Y:S01]  /*6f20*/  FMUL R3, R33.reuse, R6 ;  /* 0x0000000621037220 */ /* 0x040fe20000400000 */
[C---:B------:R-:W-:Y:S01]  /*6f30*/  FMUL R6, R33.reuse, R10 ;  /* 0x0000000a21067220 */ /* 0x040fe20000400000 */
[C---:B------:R-:W-:Y:S01]  /*6f40*/  FMUL R7, R33.reuse, R7 ;  /* 0x0000000721077220 */ /* 0x040fe20000400000 */
[----:B------:R-:W-:Y:S01]  /*6f50*/  F2FP.TF32.F32.PACK_B R36, R36 ;  /* 0x00000024ff24723e */ /* 0x000fe200024050ff */
[C---:B------:R-:W-:Y:S01]  /*6f60*/  FMUL R10, R33.reuse, R14 ;  /* 0x0000000e210a7220 */ /* 0x040fe20000400000 */
[----:B------:R-:W-:Y:S01]  /*6f70*/  FMUL R14, R33, R18 ;  /* 0x00000012210e7220 */ /* 0x000fe20000400000 */
[----:B------:R-:W-:Y:S01]  /*6f80*/  LOP3.LUT R18, R48, 0xffffe000, RZ, 0xc0, !PT ;  /* 0xffffe00030127812 */ /* 0x000fe200078ec0ff */
[----:B------:R-:W-:Y:S01]  /*6f90*/  FFMA R37, R35, R16, R2 ;  /* 0x0000001023257223 */ /* 0x000fe20000000002 */
[----:B------:R-:W-:Y:S01]  /*6fa0*/  LOP3.LUT R2, R49, 0xffffe000, RZ, 0xc0, !PT ;  /* 0xffffe00031027812 */ /* 0x000fe200078ec0ff */
[----:B------:R-:W-:Y:S01]  /*6fb0*/  FFMA R38, R35, R17, R3 ;  /* 0x0000001123267223 */ /* 0x000fe20000000003 */
[----:B------:R-:W-:Y:S01]  /*6fc0*/  LOP3.LUT R3, R51, 0xffffe000, RZ, 0xc0, !PT ;  /* 0xffffe00033037812 */ /* 0x000fe200078ec0ff */
[C---:B------:R-:W-:Y:S01]  /*6fd0*/  FFMA R39, R35.reuse, R0, R7 ;  /* 0x0000000023277223 */ /* 0x040fe20000000007 */
[----:B------:R-:W-:Y:S01]  /*6fe0*/  LOP3.LUT R0, R50, 0xffffe000, RZ, 0xc0, !PT ;  /* 0xffffe00032007812 */ /* 0x000fe200078ec0ff */
[C---:B------:R-:W-:Y:S01]  /*6ff0*/  FFMA R4, R35.reuse, R18, R4 ;  /* 0x0000001223047223 */ /* 0x040fe20000000004 */
[----:B------:R-:W-:Y:S01]  /*7000*/  F2FP.TF32.F32.PACK_B R37, R37 ;  /* 0x00000025ff25723e */ /* 0x000fe200024050ff */
[----:B------:R-:W-:Y:S01]  /*7010*/  FFMA R5, R35, R2, R5 ;  /* 0x0000000223057223 */ /* 0x000fe20000000005 */
[----:B------:R-:W-:Y:S01]  /*7020*/  FMUL R11, R33, R11 ;  /* 0x0000000b210b7220 */ /* 0x000fe20000400000 */
[----:B------:R-:W-:Y:S01]  /*7030*/  F2FP.TF32.F32.PACK_B R38, R38 ;  /* 0x00000026ff26723e */ /* 0x000fe200024050ff */
[C---:B------:R-:W-:Y:S01]  /*7040*/  FFMA R6, R35.reuse, R0, R6 ;  /* 0x0000000023067223 */ /* 0x040fe20000000006 */
[----:B------:R-:W-:Y:S01]  /*7050*/  F2FP.TF32.F32.PACK_B R39, R39 ;  /* 0x00000027ff27723e */ /* 0x000fe200024050ff */
[----:B------:R-:W-:Y:S01]  /*7060*/  FFMA R7, R35, R3, R11 ;  /* 0x0000000323077223 */ /* 0x000fe2000000000b */
[----:B------:R-:W-:Y:S01]  /*7070*/  LOP3.LUT R2, R40, 0xffffe000, RZ, 0xc0, !PT ;  /* 0xffffe00028027812 */ /* 0x000fe200078ec0ff */
[----:B------:R-:W-:Y:S01]  /*7080*/  FMUL R15, R33, R15 ;  /* 0x0000000f210f7220 */ /* 0x000fe20000400000 */
[----:B------:R-:W-:Y:S01]  /*7090*/  LOP3.LUT R16, R41, 0xffffe000, RZ, 0xc0, !PT ;  /* 0xffffe00029107812 */ /* 0x000fe200078ec0ff */
[----:B------:R1:W-:Y:S01]  /*70a0*/  STS.128 [R87], R36 ;  /* 0x0000002457007388 */ /* 0x0003e20000000c00 */
[----:B------:R-:W-:Y:S01]  /*70b0*/  LOP3.LUT R0, R42, 0xffffe000, RZ, 0xc0, !PT ;  /* 0xffffe0002a007812 */ /* 0x000fe200078ec0ff */
[----:B------:R-:W-:Y:S01]  /*70c0*/  FFMA R8, R35, R2, R8 ;  /* 0x0000000223087223 */ /* 0x000fe20000000008 */
[----:B------:R-:W-:Y:S01]  /*70d0*/  LOP3.LUT R2, R43, 0xffffe000, RZ, 0xc0, !PT ;  /* 0xffffe0002b027812 */ /* 0x000fe200078ec0ff */
[C---:B------:R-:W-:Y:S01]  /*70e0*/  FFMA R9, R35.reuse, R16, R9 ;  /* 0x0000001023097223 */ /* 0x040fe20000000009 */
[----:B------:R-:W-:Y:S01]  /*70f0*/  F2FP.TF32.F32.PACK_B R4, R4 ;  /* 0x00000004ff04723e */ /* 0x000fe200024050ff */
[C---:B------:R-:W-:Y:S01]  /*7100*/  FFMA R10, R35.reuse, R0, R10 ;  /* 0x00000000230a7223 */ /* 0x040fe2000000000a */
[----:B------:R-:W-:Y:S01]  /*7110*/  F2FP.TF32.F32.PACK_B R5, R5 ;  /* 0x00000005ff05723e */ /* 0x000fe200024050ff */
[----:B------:R-:W-:Y:S01]  /*7120*/  FFMA R11, R35, R2, R15 ;  /* 0x00000002230b7223 */ /* 0x000fe2000000000f */
[----:B------:R-:W-:Y:S01]  /*7130*/  F2FP.TF32.F32.PACK_B R6, R6 ;  /* 0x00000006ff06723e */ /* 0x000fe200024050ff */
[----:B------:R-:W-:Y:S01]  /*7140*/  FMUL R19, R33, R19 ;  /* 0x0000001321137220 */ /* 0x000fe20000400000 */
[----:B------:R-:W-:Y:S02]  /*7150*/  F2FP.TF32.F32.PACK_B R7, R7 ;  /* 0x00000007ff07723e */ /* 0x000fe400024050ff */
[----:B------:R-:W-:Y:S02]  /*7160*/  LOP3.LUT R3, R44, 0xffffe000, RZ, 0xc0, !PT ;  /* 0xffffe0002c037812 */ /* 0x000fe400078ec0ff */
[----:B------:R-:W-:Y:S01]  /*7170*/  LOP3.LUT R0, R45, 0xffffe000, RZ, 0xc0, !PT ;  /* 0xffffe0002d007812 */ /* 0x000fe200078ec0ff */
[----:B------:R1:W-:Y:S01]  /*7180*/  STS.128 [R86+0x10], R4 ;  /* 0x0000100456007388 */ /* 0x0003e20000000c00 */
        /* <DEDUP_REMOVED lines=8> */
[----:B------:R-:W-:Y:S02]  /*7210*/  F2FP.TF32.F32.PACK_B R10, R10 ;  /* 0x0000000aff0a723e */ /* 0x000fe400024050ff */
[----:B------:R-:W-:Y:S02]  /*7220*/  F2FP.TF32.F32.PACK_B R11, R11 ;  /* 0x0000000bff0b723e */ /* 0x000fe400024050ff */
[----:B------:R-:W-:Y:S02]  /*7230*/  F2FP.TF32.F32.PACK_B R12, R12 ;  /* 0x0000000cff0c723e */ /* 0x000fe400024050ff */
[----:B------:R-:W-:Y:S01]  /*7240*/  F2FP.TF32.F32.PACK_B R13, R13 ;  /* 0x0000000dff0d723e */ /* 0x000fe200024050ff */
[----:B------:R1:W-:Y:S01]  /*7250*/  STS.128 [R85+0x20], R8 ;  /* 0x0000200855007388 */ /* 0x0003e20000000c00 */
[----:B------:R-:W-:Y:S02]  /*7260*/  F2FP.TF32.F32.PACK_B R14, R14 ;  /* 0x0000000eff0e723e */ /* 0x000fe400024050ff */
[----:B------:R-:W-:Y:S05]  /*7270*/  F2FP.TF32.F32.PACK_B R15, R15 ;  /* 0x0000000fff0f723e */ /* 0x000fea00024050ff */
[----:B------:R1:W-:Y:S01]  /*7280*/  STS.128 [R84+0x10], R12 ;  /* 0x0000100c54007388 */ /* 0x0003e20000000c00 */
[----:B------:R-:W-:Y:S01]  /*7290*/  @!PT LDS RZ, [RZ] ;  /* 0x00000000fffff984 */ /* 0x000fe20000000800 */
[----:B------:R-:W-:Y:S01]  /*72a0*/  @!PT LDS RZ, [RZ] ;  /* 0x00000000fffff984 */ /* 0x000fe20000000800 */
[----:B------:R-:W-:Y:S01]  /*72b0*/  @!PT LDS RZ, [RZ] ;  /* 0x00000000fffff984 */ /* 0x000fe20000000800 */
[----:B------:R-:W-:Y:S01]  /*72c0*/  @!PT LDS RZ, [RZ] ;  /* 0x00000000fffff984 */ /* 0x000fe20000000800 */
[----:B------:R2:W-:Y:S07]  /*72d0*/  MEMBAR.ALL.CTA ;  /* 0x0000000000007992 */ /* 0x0005ee0000008000 */
[----:B--2---:R-:W2:Y:S02]  /*72e0*/  FENCE.VIEW.ASYNC.S ;  /* 0x00000000000073c6 */ /* 0x004ea40000000000 */
[----:B--2---:R-:W-:Y:S06]  /*72f0*/  BAR.SYNC.DEFER_BLOCKING 0x1, 0x80 ;  /* 0x0042000000007b1d */ /* 0x004fec0000010000 */
[----:B------:R-:W-:Y:S05]  /*7300*/  @P0 BRA `(.L_x_117) ;  /* 0x0000000000340947 */ /* 0x000fea0003800000 */
[----:B------:R-:W-:Y:S01]  /*7310*/  R2UR UR4, R88 ;  /* 0x00000000580472ca */ /* 0x000fe200000e0000 */
[----:B------:R-:W-:Y:S01]  /*7320*/  UMOV UR43, UR60 ;  /* 0x0000003c002b7c82 */ /* 0x000fe20008000000 */
[----:B------:R-:W-:Y:S01]  /*7330*/  UIADD3 UR9, UPT, UPT, UR41, 0x20, URZ ;  /* 0x0000002029097890 */ /* 0x000fe2000fffe0ff */
[----:B------:R-:W-:Y:S01]  /*7340*/  UMOV UR10, UR42 ;  /* 0x0000002a000a7c82 */ /* 0x000fe20008000000 */
[----:B------:R-:W-:Y:S09]  /*7350*/  UMOV UR11, UR60 ;  /* 0x0000003c000b7c82 */ /* 0x000ff20008000000 */
[----:B------:R-:W-:Y:S02]  /*7360*/  UIADD3 UR5, UPT, UPT, UR37, UR4, URZ ;  /* 0x0000000425057290 */ /* 0x000fe4000fffe0ff */
[----:B------:R-:W-:Y:S02]  /*7370*/  UIADD3 UR4, UP0, UPT, UR54, 0x680, URZ ;  /* 0x0000068036047890 */ /* 0x000fe4000ff1e0ff */
[----:B------:R-:W-:Y:S02]  /*7380*/  UIADD3 UR40, UPT, UPT, UR5, 0x200, URZ ;  /* 0x0000020005287890 */ /* 0x000fe4000fffe0ff */
[----:B------:R-:W-:Y:S02]  /*7390*/  UIADD3 UR8, UPT, UPT, UR5, 0x1200, URZ ;  /* 0x0000120005087890 */ /* 0x000fe4000fffe0ff */
[----:B------:R-:W-:Y:S09]  /*73a0*/  UIADD3.X UR5, UPT, UPT, URZ, UR55, URZ, UP0, !UPT ;  /* 0x00000037ff057290 */ /* 0x000ff200087fe4ff */
[----:B------:R2:W-:Y:S01]  /*73b0*/  UTMASTG.3D [UR40], [UR4] ;  /* 0x00000028040073b5 */ /* 0x0005e20008010000 */
[----:B------:R2:W-:Y:S02]  /*73c0*/  UTMASTG.3D [UR8], [UR4] ;  /* 0x00000008040073b5 */ /* 0x0005e40008010000 */
[----:B--2---:R0:W-:Y:S02]  /*73d0*/  UTMACMDFLUSH ;  /* 0x00000000000079b7 */ /* 0x0041e40000000000 */
.L_x_117:
[----:B------:R-:W-:Y:S05]  /*73e0*/  BSYNC.RECONVERGENT B0 ;  /* 0x0000000000007941 */ /* 0x000fea0003800200 */
.L_x_116:
[----:B------:R-:W-:Y:S01]  /*73f0*/  UIADD3 UR38, UPT, UPT, UR36, 0x1, URZ ;  /* 0x0000000124267890 */ /* 0x000fe2000fffe0ff */
[----:B------:R-:W-:Y:S03]  /*7400*/  BSSY.RECONVERGENT B0, `(.L_x_118) ;  /* 0x0000005000007945 */ /* 0x000fe60003800200 */
[----:B------:R-:W-:Y:S04]  /*7410*/  UISETP.NE.AND UP0, UPT, UR38, 0x3, UPT ;  /* 0x000000032600788c */ /* 0x000fe8000bf05270 */
[----:B------:R-:W-:Y:S01]  /*7420*/  USEL UR39, UR38, URZ, UP0 ;  /* 0x000000ff26277287 */ /* 0x000fe20008000000 */
[----:B------:R-:W-:Y:S11]  /*7430*/  @P0 BRA `(.L_x_119) ;  /* 0x0000000000040947 */ /* 0x000ff60003800000 */
[----:B------:R-:W-:Y:S04]  /*7440*/  DEPBAR.LE SB0, 0x1 ;  /* 0x000080400000791a */ /* 0x000fe80000000000 */
.L_x_119:
[----:B------:R-:W-:Y:S05]  /*7450*/  BSYNC.RECONVERGENT B0 ;  /* 0x0000000000007941 */ /* 0x000fea0003800200 */
.L_x_118:
[----:B------:R-:W-:Y:S01]  /*7460*/  BAR.SYNC.DEFER_BLOCKING 0x1, 0x80 ;  /* 0x0042000000007b1d */ /* 0x000fe20000010000 */
[----:B------:R-:W-:Y:S01]  /*7470*/  ISETP.NE.AND P1, PT, R80, RZ, PT ;  /* 0x000000ff5000720c */ /* 0x000fe20003f25270 */
[----:B------:R-:W-:Y:S01]  /*7480*/  UISETP.NE.AND UP0, UPT, UR45, URZ, UPT ;  /* 0x000000ff2d00728c */ /* 0x000fe2000bf05270 */
[----:B------:R-:W-:Y:S11]  /*7490*/  LEA R2, R89, UR37, 0x3 ;  /* 0x0000002559027c11 */ /* 0x000ff6000f8e18ff */
[----:B------:R-:W-:Y:S01]  /*74a0*/  @P1 SHF.L.U32 R3, R91, 0x1f, RZ ;  /* 0x0000001f5b031819 */ /* 0x000fe200000006ff */
[----:B------:R-:W-:Y:S06]  /*74b0*/  BRA.U !UP0, `(.L_x_120) ;  /* 0x0000000108247547 */ /* 0x000fec000b800000 */
[----:B-1----:R-:W-:Y:S01]  /*74c0*/  IMAD.U32 R4, RZ, RZ, UR44 ;  /* 0x0000002cff047e24 */ /* 0x002fe2000f8e00ff */
[----:B------:R-:W-:Y:S01]  /*74d0*/  MOV R0, UR47 ;  /* 0x0000002f00007c02 */ /* 0x000fe20008000f00 */
[----:B------:R-:W-:Y:S03]  /*74e0*/  UIADD3 UR4, UPT, UPT, UR44, 0x1, URZ ;  /* 0x000000012c047890 */ /* 0x000fe6000fffe0ff */
[----:B------:R-:W-:Y:S01]  /*74f0*/  @P1 LEA R4, R4, UR37, 0x3 ;  /* 0x0000002504041c11 */ /* 0x000fe2000f8e18ff */
[----:B------:R-:W-:Y:S04]  /*7500*/  UISETP.NE.AND UP0, UPT, UR4, 0x3, UPT ;  /* 0x000000030400788c */ /* 0x000fe8000bf05270 */
[----:B------:R-:W-:Y:S01]  /*7510*/  @P1 VIADD R4, R4, 0x58 ;  /* 0x0000005804041836 */ /* 0x000fe20000000000 */
[----:B------:R-:W-:Y:S04]  /*7520*/  USEL UR44, UR4, URZ, UP0 ;  /* 0x000000ff042c7287 */ /* 0x000fe80008000000 */
[----:B------:R-:W-:Y:S04]  /*7530*/  @P1 PRMT R0, R0, 0x654, R4 ;  /* 0x0000065400001816 */ /* 0x000fe80000000004 */
[----:B------:R2:W-:Y:S04]  /*7540*/  @P1 SYNCS.ARRIVE.TRANS64.RED.A1T0 RZ, [R0+URZ], RZ ;  /* 0x000000ff00ff19a7 */ /* 0x0005e800081004ff */
.L_x_120:
[----:B------:R-:W4:Y:S01]  /*7550*/  @P1 SYNCS.PHASECHK.TRANS64.TRYWAIT P0, [R2+URZ+0x40], R3 ;  /* 0x00004003020015a7 */ /* 0x000f2200080011ff */
[----:B------:R-:W-:Y:S01]  /*7560*/  BSSY B1, `(.L_x_121) ;  /* 0x0000015000017945 */ /* 0x000fe20003800000 */
[----:B----4-:R-:W-:Y:S03]  /*7570*/  @P1 SEL R90, RZ, 0x1, !P0 ;  /* 0x00000001ff5a1807 */ /* 0x010fe60004000000 */
[----:B------:R-:W-:Y:S05]  /*7580*/  @!P1 BRA `(.L_x_122) ;  /* 0x0000000000489947 */ /* 0x000fea0003800000 */
[----:B------:R-:W-:Y:S01]  /*7590*/  ISETP.NE.AND P1, PT, R92, RZ, PT ;  /* 0x000000ff5c00720c */ /* 0x000fe20003f25270 */
[----:B------:R-:W-:Y:S01]  /*75a0*/  BSSY B0, `(.L_x_123) ;  /* 0x000000a000007945 */ /* 0x000fe20003800000 */
[----:B------:R-:W-:Y:S11]  /*75b0*/  ISETP.NE.AND P0, PT, R90, RZ, PT ;  /* 0x000000ff5a00720c */ /* 0x000ff60003f05270 */
[----:B------:R-:W-:Y:S04]  /*75c0*/  @P1 IMAD R89, R89, 0x2000, R75 ;  /* 0x0000200059591824 */ /* 0x000fe800078e024b */
[----:B-1----:R-:W-:Y:S01]  /*75d0*/  @P1 IMAD.IADD R4, R83, 0x1, R89 ;  /* 0x0000000153041824 */ /* 0x002fe200078e0259 */
[----:B------:R-:W-:Y:S03]  /*75e0*/  @P1 IADD3 R3, PT, PT, R82, R89, RZ ;  /* 0x0000005952031210 */ /* 0x000fe60007ffe0ff */
[----:B--2---:R-:W-:Y:S01]  /*75f0*/  @P1 IMAD.IADD R0, R74, 0x1, R4 ;  /* 0x000000014a001824 */ /* 0x004fe200078e0204 */
[----:B------:R-:W-:Y:S06]  /*7600*/  @P0 BRA `(.L_x_124) ;  /* 0x00000000000c0947 */ /* 0x000fec0003800000 */
[----:B------:R-:W-:Y:S04]  /*7610*/  SHF.L.U32 R91, R91, 0x1f, RZ ;  /* 0x0000001f5b5b7819 */ /* 0x000fe800000006ff */
[----:B------:R-:W1:Y:S02]  /*7620*/  SYNCS.PHASECHK.TRANS64.TRYWAIT P0, [R2+URZ+0x40], R91 ;  /* 0x0000405b020075a7 */ /* 0x000e6400080011ff */
[----:B-1----:R-:W-:Y:S05]  /*7630*/  @!P0 BRA `(.L_x_125) ;  /* 0x0000001400d08947 */ /* 0x002fea0003800000 */
.L_x_124:
[----:B------:R-:W-:Y:S05]  /*7640*/  BSYNC B0 ;  /* 0x0000000000007941 */ /* 0x000fea0003800000 */
.L_x_123:
[----:B------:R-:W-:Y:S11]  /*7650*/  ISETP.NE.AND P0, PT, R92, RZ, PT ;  /* 0x000000ff5c00720c */ /* 0x000ff60003f05270 */
[----:B------:R-:W-:Y:S02]  /*7660*/  @!UPT UIADD3 URZ, UPT, UPT, URZ, URZ, URZ ;  /* 0x000000fffffff290 */ /* 0x000fe4000fffe0ff */
[----:B------:R4:W2:Y:S04]  /*7670*/  @P0 LDS.128 R52, [R89] ;  /* 0x0000000059340984 */ /* 0x0008a80000000c00 */
[----:B------:R4:W1:Y:S04]  /*7680*/  @P0 LDS.128 R40, [R3+0x20] ;  /* 0x0000200003280984 */ /* 0x0008680000000c00 */
[----:B------:R4:W1:Y:S04]  /*7690*/  @P0 LDS.128 R48, [R4+0x10] ;  /* 0x0000100004300984 */ /* 0x0008680000000c00 */
[----:B------:R4:W1:Y:S02]  /*76a0*/  @P0 LDS.128 R44, [R0+0x10] ;  /* 0x00001000002c0984 */ /* 0x0008640000000c00 */
.L_x_122:
[----:B------:R-:W-:Y:S05]  /*76b0*/  BSYNC B1 ;  /* 0x0000000000017941 */ /* 0x000fea0003800000 */
.L_x_121:
[----:B--2-4-:R-:W-:Y:S05]  /*76c0*/  VIADD R0, R34, 0x10 ;  /* 0x0000001022007836 */ /* 0x014fea0000000000 */
[----:B------:R-:W-:Y:S04]  /*76d0*/  SHF.R.U32.HI R0, RZ, 0x15, R0 ;  /* 0x00000015ff007819 */ /* 0x000fe80000011600 */
[----:B------:R-:W-:Y:S11]  /*76e0*/  LOP3.LUT P0, RZ, R0, 0x3, R68, 0x48, !PT ;  /* 0x0000000300ff7812 */ /* 0x000ff60007804844 */
[----:B------:R-:W-:Y:S02]  /*76f0*/  @!UPT UIADD3 URZ, UPT, UPT, URZ, URZ, URZ ;  /* 0x000000fffffff290 */ /* 0x000fe4000fffe0ff */
[----:B------:R-:W-:Y:S05]  /*7700*/  @!P0 BRA `(.L_x_126) ;  /* 0x0000000000408947 */ /* 0x000fea0003800000 */
[----:B------:R-:W2:Y:S01]  /*7710*/  LDCU.64 UR8, c[0x4][0x70] ;  /* 0x01000e00ff0877ac */ /* 0x000ea20008000a00 */
[----:B------:R-:W-:Y:S01]  /*7720*/  MOV R3, 0x0 ;  /* 0x0000000000037802 */ /* 0x000fe20000000f00 */
[----:B-1----:R-:W-:Y:S02]  /*7730*/  HFMA2 R12, -RZ, RZ, 0, 5.9604644775390625e-08 ;  /* 0x00000001ff0c7431 */ /* 0x002fe400000001ff */
[----:B------:R-:W-:Y:S02]  /*7740*/  IMAD.MOV.U32 R8, RZ, RZ, 0x192 ;  /* 0x00000192ff087424 */ /* 0x000fe400078e00ff */
[----:B------:R-:W-:Y:S01]  /*7750*/  IMAD.MOV.U32 R13, RZ, RZ, RZ ;  /* 0x000000ffff0d7224 */ /* 0x000fe200078e00ff */
[----:B------:R-:W1:Y:S01]  /*7760*/  LDCU.64 UR6, c[0x4][0x78] ;  /* 0x01000f00ff0677ac */ /* 0x000e620008000a00 */
[----:B------:R-:W4:Y:S01]  /*7770*/  LDC.64 R2, c[0x4][R3] ;  /* 0x0100000003027b82 */ /* 0x000f220000000a00 */
[----:B------:R-:W5:Y:S01]  /*7780*/  LDCU.64 UR4, c[0x4][0x10] ;  /* 0x01000200ff0477ac */ /* 0x000f620008000a00 */
[----:B--2---:R-:W-:Y:S01]  /*7790*/  MOV R5, UR9 ;  /* 0x0000000900057c02 */ /* 0x004fe20008000f00 */
[----:B------:R-:W-:Y:S01]  /*77a0*/  IMAD.U32 R4, RZ, RZ, UR8 ;  /* 0x00000008ff047e24 */ /* 0x000fe2000f8e00ff */
[----:B-1----:R-:W-:Y:S01]  /*77b0*/  MOV R7, UR7 ;  /* 0x0000000700077c02 */ /* 0x002fe20008000f00 */
[----:B------:R-:W-:Y:S01]  /*77c0*/  IMAD.U32 R6, RZ, RZ, UR6 ;  /* 0x00000006ff067e24 */ /* 0x000fe2000f8e00ff */
[----:B-----5:R-:W-:Y:S01]  /*77d0*/  MOV R11, UR5 ;  /* 0x00000005000b7c02 */ /* 0x020fe20008000f00 */
[----:B------:R-:W-:Y:S02]  /*77e0*/  IMAD.U32 R10, RZ, RZ, UR4 ;  /* 0x00000004ff0a7e24 */ /* 0x000fe4000f8e00ff */
[----:B------:R-:W-:Y:S07]  /*77f0*/  LEPC R20, `(.L_x_126) ;  /* 0x000000001014794e */ /* 0x000fee0000000000 */
[----:B---34-:R-:W-:Y:S05]  /*7800*/  CALL.ABS.NOINC R2 ;  /* 0x0000000002007343 */ /* 0x018fea0003c00000 */
.L_x_126:
[----:B------:R-:W-:Y:S01]  /*7810*/  ISETP.NE.AND P0, PT, R76, RZ, PT ;  /* 0x000000ff4c00720c */ /* 0x000fe20003f05270 */
[----:B------:R-:W-:Y:S05]  /*7820*/  WARPSYNC.ALL ;  /* 0x0000000000007948 */ /* 0x000fea0003800000 */
[----:B------:R-:W-:Y:S01]  /*7830*/  R2UR UR4, R34 ;  /* 0x00000000220472ca */ /* 0x000fe200000e0000 */
[----:B------:R-:W-:Y:S01]  /*7840*/  USHF.L.U32 UR6, UR39, 0xd, URZ ;  /* 0x0000000d27067899 */ /* 0x000fe200080006ff */
[----:B------:R-:W-:Y:S01]  /*7850*/  LOP3.LUT R0, R52, 0xffffe000, RZ, 0xc0, !PT ;  /* 0xffffe00034007812 */ /* 0x000fe200078ec0ff */
[----:B------:R-:W-:Y:S01]  /*7860*/  BSSY.RECONVERGENT B0, `(.L_x_127) ;  /* 0x0000063000007945 */ /* 0x000fe20003800200 */
[----:B-1----:R-:W-:Y:S02]  /*7870*/  LOP3.LUT R2, R53, 0xffffe000, RZ, 0xc0, !PT ;  /* 0xffffe00035027812 */ /* 0x002fe400078ec0ff */
[----:B------:R-:W-:Y:S02]  /*7880*/  LOP3.LUT R3, R54, 0xffffe000, RZ, 0xc0, !PT ;  /* 0xffffe00036037812 */ /* 0x000fe400078ec0ff */
[----:B------:R-:W-:Y:S02]  /*7890*/  LOP3.LUT R20, R55, 0xffffe000, RZ, 0xc0, !PT ;  /* 0xffffe00037147812 */ /* 0x000fe400078ec0ff */
[----:B------:R-:W-:Y:S01]  /*78a0*/  LOP3.LUT R21, R48, 0xffffe000, RZ, 0xc0, !PT ;  /* 0xffffe00030157812 */ /* 0x000fe200078ec0ff */
[----:B------:R-:W-:Y:S01]  /*78b0*/  VIADD R48, R75, UR6 ;  /* 0x000000064b307c36 */ /* 0x000fe20008000000 */
[----:B------:R-:W-:Y:S01]  /*78c0*/  LOP3.LUT R34, R49, 0xffffe000, RZ, 0xc0, !PT ;  /* 0xffffe00031227812 */ /* 0x000fe200078ec0ff */
[----:B------:R-:W1:Y:S01]  /*78d0*/  LDTM.x16 R4, tmem[UR4+0x10] ;  /* 0x00001004000479ee */ /* 0x000e620008240000 */
[----:B------:R-:W-:Y:S01]  /*78e0*/  LOP3.LUT R36, R50, 0xffffe000, RZ, 0xc0, !PT ;  /* 0xffffe00032247812 */ /* 0x000fe200078ec0ff */
[----:B------:R-:W-:Y:S01]  /*78f0*/  NOP ;  /* 0x0000000000007918 */ /* 0x000fe20000000000 */
[----:B------:R-:W-:Y:S01]  /*7900*/  IADD3 R81, PT, PT, R81, 0xc0, RZ ;  /* 0x000000c051517810 */ /* 0x000fe20007ffe0ff */
[----:B------:R-:W-:Y:S01]  /*7910*/  IMAD.IADD R82, R82, 0x1, R48 ;  /* 0x0000000152527824 */ /* 0x000fe200078e0230 */
[----:B------:R-:W-:Y:S02]  /*7920*/  LOP3.LUT R37, R51, 0xffffe000, RZ, 0xc0, !PT ;  /* 0xffffe00033257812 */ /* 0x000fe400078ec0ff */
[----:B------:R-:W-:Y:S02]  /*7930*/  LOP3.LUT R81, R81, 0xfefffff8, RZ, 0xc0, !PT ;  /* 0xfefffff851517812 */ /* 0x000fe400078ec0ff */
[----:B------:R-:W-:Y:S02]  /*7940*/  LOP3.LUT R38, R40, 0xffffe000, RZ, 0xc0, !PT ;  /* 0xffffe00028267812 */ /* 0x000fe400078ec0ff */
[----:B------:R-:W-:Y:S01]  /*7950*/  LOP3.LUT R39, R41, 0xffffe000, RZ, 0xc0, !PT ;  /* 0xffffe00029277812 */ /* 0x000fe200078ec0ff */
[----:B-1----:R1:W-:Y:S01]  /*7960*/  SYNCS.ARRIVE.TRANS64.RED.A1T0 RZ, [R81+URZ], RZ ;  /* 0x000000ff51ff79a7 */ /* 0x0023e200081004ff */
[----:B------:R-:W-:Y:S02]  /*7970*/  LOP3.LUT R40, R42, 0xffffe000, RZ, 0xc0, !PT ;  /* 0xffffe0002a287812 */ /* 0x000fe400078ec0ff */
[----:B------:R-:W-:Y:S02]  /*7980*/  LOP3.LUT R41, R43, 0xffffe000, RZ, 0xc0, !PT ;  /* 0xffffe0002b297812 */ /* 0x000fe400078ec0ff */
[----:B------:R-:W-:Y:S02]  /*7990*/  IADD3 R83, PT, PT, R83, R48, RZ ;  /* 0x0000003053537210 */ /* 0x000fe40007ffe0ff */
[----:B------:R-:W-:Y:S02]  /*79a0*/  LOP3.LUT R42, R44, 0xffffe000, RZ, 0xc0, !PT ;  /* 0xffffe0002c2a7812 */ /* 0x000fe400078ec0ff */
[----:B------:R-:W-:Y:S02]  /*79b0*/  LOP3.LUT R43, R45, 0xffffe000, RZ, 0xc0, !PT ;  /* 0xffffe0002d2b7812 */ /* 0x000fe400078ec0ff */
[----:B------:R-:W-:Y:S01]  /*79c0*/  LOP3.LUT R44, R46, 0xffffe000, RZ, 0xc0, !PT ;  /* 0xffffe0002e2c7812 */ /* 0x000fe200078ec0ff */
[C---:B------:R-:W-:Y:S01]  /*79d0*/  FMUL R4, R33.reuse, R4 ;  /* 0x0000000421047220 */ /* 0x040fe20000400000 */
[C---:B------:R-:W-:Y:S01]  /*79e0*/  FMUL R5, R33.reuse, R5 ;  /* 0x0000000521057220 */ /* 0x040fe20000400000 */
[C---:B------:R-:W-:Y:S01]  /*79f0*/  FMUL R6, R33.reuse, R6 ;  /* 0x0000000621067220 */ /* 0x040fe20000400000 */
[----:B------:R-:W-:Y:S01]  /*7a00*/  FMUL R7, R33, R7 ;  /* 0x0000000721077220 */ /* 0x000fe20000400000 */
[C---:B------:R-:W-:Y:S01]  /*7a10*/  FFMA R4, R35.reuse, R0, R4 ;  /* 0x0000000023047223 */ /* 0x040fe20000000004 */
[C---:B------:R-:W-:Y:S01]  /*7a20*/  FFMA R5, R35.reuse, R2, R5 ;  /* 0x0000000223057223 */ /* 0x040fe20000000005 */
[C---:B------:R-:W-:Y:S01]  /*7a30*/  FFMA R6, R35.reuse, R3, R6 ;  /* 0x0000000323067223 */ /* 0x040fe20000000006 */
[----:B------:R-:W-:Y:S01]  /*7a40*/  FFMA R7, R35, R20, R7 ;  /* 0x0000001423077223 */ /* 0x000fe20000000007 */
[C---:B------:R-:W-:Y:S01]  /*7a50*/  FMUL R8, R33.reuse, R8 ;  /* 0x0000000821087220 */ /* 0x040fe20000400000 */
[C---:B------:R-:W-:Y:S01]  /*7a60*/  FMUL R9, R33.reuse, R9 ;  /* 0x0000000921097220 */ /* 0x040fe20000400000 */
[C---:B------:R-:W-:Y:S01]  /*7a70*/  FMUL R10, R33.reuse, R10 ;  /* 0x0000000a210a7220 */ /* 0x040fe20000400000 */
[----:B------:R-:W-:Y:S01]  /*7a80*/  FMUL R11, R33, R11 ;  /* 0x0000000b210b7220 */ /* 0x000fe20000400000 */
[----:B------:R-:W-:Y:S01]  /*7a90*/  F2FP.TF32.F32.PACK_B R4, R4 ;  /* 0x00000004ff04723e */ /* 0x000fe200024050ff */
[C---:B------:R-:W-:Y:S01]  /*7aa0*/  FFMA R8, R35.reuse, R21, R8 ;  /* 0x0000001523087223 */ /* 0x040fe20000000008 */
[----:B------:R-:W-:Y:S01]  /*7ab0*/  F2FP.TF32.F32.PACK_B R5, R5 ;  /* 0x00000005ff05723e */ /* 0x000fe200024050ff */
[C---:B------:R-:W-:Y:S01]  /*7ac0*/  FFMA R9, R35.reuse, R34, R9 ;  /* 0x0000002223097223 */ /* 0x040fe20000000009 */
[----:B------:R-:W-:Y:S01]  /*7ad0*/  F2FP.TF32.F32.PACK_B R6, R6 ;  /* 0x00000006ff06723e */ /* 0x000fe200024050ff */
[C---:B------:R-:W-:Y:S01]  /*7ae0*/  FFMA R10, R35.reuse, R36, R10 ;  /* 0x00000024230a7223 */ /* 0x040fe2000000000a */
[----:B------:R-:W-:Y:S01]  /*7af0*/  F2FP.TF32.F32.PACK_B R7, R7 ;  /* 0x00000007ff07723e */ /* 0x000fe200024050ff */
[----:B------:R-:W-:Y:S01]  /*7b00*/  FFMA R11, R35, R37, R11 ;  /* 0x00000025230b7223 */ /* 0x000fe2000000000b */
[C---:B------:R-:W-:Y:S01]  /*7b10*/  FMUL R12, R33.reuse, R12 ;  /* 0x0000000c210c7220 */ /* 0x040fe20000400000 */
[----:B------:R-:W-:Y:S01]  /*7b20*/  F2FP.TF32.F32.PACK_B R8, R8 ;  /* 0x00000008ff08723e */ /* 0x000fe200024050ff */
[----:B------:R-:W-:Y:S01]  /*7b30*/  IMAD.IADD R0, R74, 0x1, R83 ;  /* 0x000000014a007824 */ /* 0x000fe200078e0253 */
[----:B------:R1:W-:Y:S01]  /*7b40*/  STS.128 [R75+UR6], R4 ;  /* 0x000000044b007988 */ /* 0x0003e20008000c06 */
        /* <DEDUP_REMOVED lines=9> */
[----:B------:R-:W-:Y:S01]  /*7be0*/  FFMA R15, R35, R41, R15 ;  /* 0x00000029230f7223 */ /* 0x000fe2000000000f */
[C---:B------:R-:W-:Y:S01]  /*7bf0*/  FMUL R16, R33.reuse, R16 ;  /* 0x0000001021107220 */ /* 0x040fe20000400000 */
[----:B------:R-:W-:Y:S01]  /*7c00*/  F2FP.TF32.F32.PACK_B R12, R12 ;  /* 0x0000000cff0c723e */ /* 0x000fe200024050ff */
[----:B------:R1:W-:Y:S01]  /*7c10*/  STS.128 [R83+0x10], R8 ;  /* 0x0000100853007388 */ /* 0x0003e20000000c00 */
[----:B------:R-:W-:Y:S01]  /*7c20*/  FMUL R17, R33, R17 ;  /* 0x0000001121117220 */ /* 0x000fe20000400000 */
[----:B------:R-:W-:Y:S01]  /*7c30*/  LOP3.LUT R45, R47, 0xffffe000, RZ, 0xc0, !PT ;  /* 0xffffe0002f2d7812 */ /* 0x000fe200078ec0ff */
        /* <DEDUP_REMOVED lines=9> */
[----:B------:R-:W-:Y:S02]  /*7cd0*/  F2FP.TF32.F32.PACK_B R16, R16 ;  /* 0x00000010ff10723e */ /* 0x000fe400024050ff */
[----:B------:R1:W-:Y:S01]  /*7ce0*/  STS.128 [R82+0x20], R12 ;  /* 0x0000200c52007388 */ /* 0x0003e20000000c00 */
[----:B------:R-:W-:Y:S02]  /*7cf0*/  F2FP.TF32.F32.PACK_B R17, R17 ;  /* 0x00000011ff11723e */ /* 0x000fe400024050ff */
        /* <DEDUP_REMOVED lines=11> */
[----:B------:R-:W-:Y:S02]  /*7db0*/  UIADD3 UR5, UPT, UPT, UR37, UR6, URZ ;  /* 0x0000000625057290 */ /* 0x000fe4000fffe0ff */
[----:B------:R-:W-:Y:S02]  /*7dc0*/  UIADD3 UR4, UP0, UPT, UR54, 0x680, URZ ;  /* 0x0000068036047890 */ /* 0x000fe4000ff1e0ff */
[----:B------:R-:W-:Y:S02]  /*7dd0*/  UIADD3 UR12, UPT, UPT, UR5, 0x200, URZ ;  /* 0x00000200050c7890 */ /* 0x000fe4000fffe0ff */
[----:B------:R-:W-:Y:S02]  /*7de0*/  UIADD3 UR8, UPT, UPT, UR5, 0x1200, URZ ;  /* 0x0000120005087890 */ /* 0x000fe4000fffe0ff */
[----:B------:R-:W-:Y:S02]  /*7df0*/  UIADD3 UR13, UPT, UPT, UR41, 0x10, URZ ;  /* 0x00000010290d7890 */ /* 0x000fe4000fffe0ff */
[----:B------:R-:W-:Y:S01]  /*7e00*/  UIADD3.X UR5, UPT, UPT, URZ, UR55, URZ, UP0, !UPT ;  /* 0x00000037ff057290 */ /* 0x000fe200087fe4ff */
[----:B------:R-:W-:Y:S01]  /*7e10*/  UMOV UR14, UR42 ;  /* 0x0000002a000e7c82 */ /* 0x000fe20008000000 */
[----:B------:R-:W-:Y:S01]  /*7e20*/  UMOV UR15, UR60 ;  /* 0x0000003c000f7c82 */ /* 0x000fe20008000000 */
[----:B------:R-:W-:Y:S01]  /*7e30*/  UIADD3 UR9, UPT, UPT, UR41, 0x30, URZ ;  /* 0x0000003029097890 */ /* 0x000fe2000fffe0ff */
[----:B------:R-:W-:Y:S01]  /*7e40*/  UMOV UR10, UR42 ;  /* 0x0000002a000a7c82 */ /* 0x000fe20008000000 */
[----:B------:R-:W-:Y:S04]  /*7e50*/  UMOV UR11, UR60 ;  /* 0x0000003c000b7c82 */ /* 0x000fe80008000000 */
[----:B------:R2:W-:Y:S03]  /*7e60*/  UTMASTG.3D [UR12], [UR4] ;  /* 0x0000000c040073b5 */ /* 0x0005e60008010000 */
[----:B------:R2:W-:Y:S02]  /*7e70*/  UTMASTG.3D [UR8], [UR4] ;  /* 0x00000008040073b5 */ /* 0x0005e40008010000 */
[----:B--2---:R0:W-:Y:S02]  /*7e80*/  UTMACMDFLUSH ;  /* 0x00000000000079b7 */ /* 0x0041e40000000000 */
.L_x_128:
[----:B------:R-:W-:Y:S05]  /*7e90*/  BSYNC.RECONVERGENT B0 ;  /* 0x0000000000007941 */ /* 0x000fea0003800200 */
.L_x_127:
[----:B------:R-:W-:Y:S01]  /*7ea0*/  UIADD3 UR4, UPT, UPT, UR39, 0x1, URZ ;  /* 0x0000000127047890 */ /* 0x000fe2000fffe0ff */
[----:B------:R-:W-:Y:S03]  /*7eb0*/  BSSY.RECONVERGENT B0, `(.L_x_129) ;  /* 0x0000008000007945 */ /* 0x000fe60003800200 */
[----:B------:R-:W-:Y:S04]  /*7ec0*/  UISETP.NE.AND UP0, UPT, UR4, 0x3, UPT ;  /* 0x000000030400788c */ /* 0x000fe8000bf05270 */
[----:B------:R-:W-:Y:S02]  /*7ed0*/  UISETP.EQ.XOR UP1, UPT, UR38, 0x3, !UP0 ;  /* 0x000000032600788c */ /* 0x000fe4000c722a70 */
[----:B------:R-:W-:Y:S02]  /*7ee0*/  USEL UR36, UR4, URZ, UP0 ;  /* 0x000000ff04247287 */ /* 0x000fe40008000000 */
[----:B------:R-:W-:Y:S04]  /*7ef0*/  USEL UR5, URZ, 0x1, !UP1 ;  /* 0x00000001ff057887 */ /* 0x000fe8000c800000 */
[----:B------:R-:W-:Y:S01]  /*7f00*/  ULOP3.LUT UR46, UR46, UR5, URZ, 0x3c, !UPT ;  /* 0x000000052e2e7292 */ /* 0x000fe2000f8e3cff */
[----:B------:R-:W-:Y:S11]  /*7f10*/  @P0 BRA `(.L_x_130) ;  /* 0x0000000000040947 */ /* 0x000ff60003800000 */
[----:B------:R-:W-:Y:S04]  /*7f20*/  DEPBAR.LE SB0, 0x1 ;  /* 0x000080400000791a */ /* 0x000fe80000000000 */
.L_x_130:
[----:B------:R-:W-:Y:S05]  /*7f30*/  BSYNC.RECONVERGENT B0 ;  /* 0x0000000000007941 */ /* 0x000fea0003800200 */
.L_x_129:
[----:B------:R-:W-:Y:S01]  /*7f40*/  BAR.SYNC.DEFER_BLOCKING 0x1, 0x80 ;  /* 0x0042000000007b1d */ /* 0x000fe20000010000 */
[----:B------:R-:W-:Y:S01]  /*7f50*/  UISETP.NE.AND UP0, UPT, UR45, -0x2, UPT ;  /* 0xfffffffe2d00788c */ /* 0x000fe2000bf05270 */
[----:B------:R-:W-:Y:S08]  /*7f60*/  IADD3 R31, PT, PT, R31, 0x1, RZ ;  /* 0x000000011f1f7810 */ /* 0x000ff00007ffe0ff */
[----:B------:R-:W-:Y:S05]  /*7f70*/  BRA.U !UP0, `(.L_x_131) ;  /* 0x0000000108287547 */ /* 0x000fea000b800000 */
[----:B------:R-:W-:Y:S01]  /*7f80*/  ISETP.NE.AND P0, PT, R80, RZ, PT ;  /* 0x000000ff5000720c */ /* 0x000fe20003f05270 */
[----:B------:R-:W-:Y:S01]  /*7f90*/  IMAD.U32 R2, RZ, RZ, UR44 ;  /* 0x0000002cff027e24 */ /* 0x000fe2000f8e00ff */
[----:B------:R-:W-:Y:S01]  /*7fa0*/  UIADD3 UR4, UPT, UPT, UR44, 0x1, URZ ;  /* 0x000000012c047890 */ /* 0x000fe2000fffe0ff */
[----:B-1----:R-:W-:Y:S03]  /*7fb0*/  IMAD.U32 R0, RZ, RZ, UR47 ;  /* 0x0000002fff007e24 */ /* 0x002fe6000f8e00ff */
[----:B------:R-:W-:Y:S04]  /*7fc0*/  UISETP.NE.AND UP0, UPT, UR4, 0x3, UPT ;  /* 0x000000030400788c */ /* 0x000fe8000bf05270 */
[----:B------:R-:W-:Y:S03]  /*7fd0*/  USEL UR44, UR4, URZ, UP0 ;  /* 0x000000ff042c7287 */ /* 0x000fe60008000000 */
[----:B------:R-:W-:Y:S05]  /*7fe0*/  @P0 LEA R2, R2, UR37, 0x3 ;  /* 0x0000002502020c11 */ /* 0x000fea000f8e18ff */
[----:B------:R-:W-:Y:S05]  /*7ff0*/  @P0 VIADD R2, R2, 0x58 ;  /* 0x0000005802020836 */ /* 0x000fea0000000000 */
[----:B------:R-:W-:Y:S04]  /*8000*/  @P0 PRMT R0, R0, 0x654, R2 ;  /* 0x0000065400000816 */ /* 0x000fe80000000002 */
[----:B------:R2:W-:Y:S03]  /*8010*/  @P0 SYNCS.ARRIVE.TRANS64.RED.A1T0 RZ, [R0+URZ], RZ ;  /* 0x000000ff00ff09a7 */ /* 0x0005e600081004ff */
.L_x_131:
[----:B------:R-:W-:Y:S01]  /*8020*/  ISETP.NE.AND P2, PT, R77, RZ, PT ;  /* 0x000000ff4d00720c */ /* 0x000fe20003f45270 */
[----:B------:R-:W-:Y:S01]  /*8030*/  UIADD3 UR45, UPT, UPT, UR45, 0x2, URZ ;  /* 0x000000022d2d7890 */ /* 0x000fe2000fffe0ff */
[----:B------:R-:W-:Y:S01]  /*8040*/  ISETP.NE.AND P0, PT, R79, 0x2, PT ;  /* 0x000000024f00780c */ /* 0x000fe20003f05270 */
[----:B-1----:R-:W-:Y:S01]  /*8050*/  IMAD.IADD R15, R29, 0x1, R62 ;  /* 0x000000011d0f7824 */ /* 0x002fe200078e023e */
[----:B------:R-:W-:Y:S01]  /*8060*/  ISETP.NE.AND P1, PT, R31, 0x4, PT ;  /* 0x000000041f00780c */ /* 0x000fe20003f25270 */
[----:B------:R-:W-:Y:S01]  /*8070*/  IMAD.IADD R14, R30, 0x1, R63 ;  /* 0x000000011e0e7824 */ /* 0x000fe200078e023f */
[----:B------:R-:W-:Y:S02]  /*8080*/  SEL R2, RZ, 0x1, P0 ;  /* 0x00000001ff027807 */ /* 0x000fe40000000000 */
[----:B--2---:R-:W-:Y:S02]  /*8090*/  SEL R0, RZ, 0x1, P1 ;  /* 0x00000001ff007807 */ /* 0x004fe40000800000 */
[----:B------:R-:W-:Y:S02]  /*80a0*/  LOP3.LUT R72, R72, R2, RZ, 0x3c, !PT ;  /* 0x0000000248487212 */ /* 0x000fe400078e3cff */
[----:B------:R-:W-:Y:S02]  /*80b0*/  LOP3.LUT R73, R73, R0, RZ, 0x3c, !PT ;  /* 0x0000000049497212 */ /* 0x000fe400078e3cff */
[----:B------:R-:W-:Y:S02]  /*80c0*/  @P2 R2UR UR60, R71 ;  /* 0x00000000473c22ca */ /* 0x000fe400000e0000 */
[----:B------:R-:W-:Y:S02]  /*80d0*/  SEL R79, R79, RZ, P0 ;  /* 0x000000ff4f4f7207 */ /* 0x000fe40000000000 */
[----:B------:R-:W-:Y:S01]  /*80e0*/  SEL R31, R31, RZ, P1 ;  /* 0x000000ff1f1f7207 */ /* 0x000fe20000800000 */
[----:B------:R-:W-:Y:S10]  /*80f0*/  @P2 BRA `(.L_x_132) ;  /* 0xffffffdc00582947 */ /* 0x000ff4000383ffff */
[----:B------:R-:W-:-:S09]  /*8100*/  UISETP.NE.AND UP0, UPT, UR53, URZ, UPT ;  /* 0x000000ff3500728c */ /* 0x000fd2000bf05270 */
[----:B------:R-:W-:Y:S05]  /*8110*/  BRA.U !UP0, `(.L_x_133) ;  /* 0x0000000108487547 */ /* 0x000fea000b800000 */
[----:B------:R-:W1:Y:S02]  /*8120*/  LDCU.64 UR4, c[0x0][0x890] ;  /* 0x00011200ff0477ac */ /* 0x000e640008000a00 */
[----:B-1----:R-:W-:-:S04]  /*8130*/  UISETP.NE.U32.AND UP0, UPT, UR4, URZ, UPT ;  /* 0x000000ff0400728c */ /* 0x002fc8000bf05070 */
[----:B------:R-:W-:-:S09]  /*8140*/  UISETP.NE.AND.EX UP0, UPT, UR5, URZ, UPT, UP0 ;  /* 0x000000ff0500728c */ /* 0x000fd2000bf05300 */
[----:B------:R-:W-:Y:S05]  /*8150*/  BRA.U UP0, `(.L_x_134) ;  /* 0x00000001000c7547 */ /* 0x000fea000b800000 */
[----:B------:R-:W-:-:S13]  /*8160*/  FSETP.NEU.AND P0, PT, R35, RZ, PT ;  /* 0x000000ff2300720b */ /* 0x000fda0003f0d000 */
[----:B------:R-:W-:Y:S05]  /*8170*/  @!P0 EXIT ;  /* 0x000000000000894d */ /* 0x000fea0003800000 */
[----:B------:R-:W-:Y:S05]  /*8180*/  BRA `(.L_x_133) ;  /* 0x00000000002c7947 */ /* 0x000fea0003800000 */
.L_x_134:
[----:B------:R-:W-:Y:S01]  /*8190*/  ISETP.NE.AND P0, PT, R78, RZ, PT ;  /* 0x000000ff4e00720c */ /* 0x000fe20003f05270 */
[----:B------:R-:W-:-:S12]  /*81a0*/  BSSY.RECONVERGENT B0, `(.L_x_133) ;  /* 0x0000009000007945 */ /* 0x000fd80003800200 */
[----:B------:R-:W-:Y:S05]  /*81b0*/  @P0 BRA `(.L_x_135) ;  /* 0x0000000000140947 */ /* 0x000fea0003800000 */
[----:B------:R-:W1:Y:S02]  /*81c0*/  LDCU.64 UR4, c[0x0][0x888] ;  /* 0x00011100ff0477ac */ /* 0x000e640008000a00 */
[----:B-1----:R-:W-:-:S04]  /*81d0*/  ISETP.NE.U32.AND P0, PT, RZ, UR4, PT ;  /* 0x00000004ff007c0c */ /* 0x002fc8000bf05070 */
[----:B------:R-:W-:-:S13]  /*81e0*/  ISETP.NE.AND.EX P0, PT, RZ, UR5, PT, P0 ;  /* 0x00000005ff007c0c */ /* 0x000fda000bf05300 */
[----:B------:R-:W-:Y:S05]  /*81f0*/  @!P0 EXIT ;  /* 0x000000000000894d */ /* 0x000fea0003800000 */
[----:B------:R-:W-:Y:S05]  /*8200*/  BRA `(.L_x_136) ;  /* 0x0000000000087947 */ /* 0x000fea0003800000 */
.L_x_135:
[----:B------:R-:W-:-:S13]  /*8210*/  FSETP.NEU.AND P0, PT, R35, RZ, PT ;  /* 0x000000ff2300720b */ /* 0x000fda0003f0d000 */
[----:B------:R-:W-:Y:S05]  /*8220*/  @!P0 EXIT ;  /* 0x000000000000894d */ /* 0x000fea0003800000 */
.L_x_136:
[----:B------:R-:W-:Y:S05]  /*8230*/  BSYNC.RECONVERGENT B0 ;  /* 0x0000000000007941 */ /* 0x000fea0003800200 */
.L_x_133:
[----:B------:R-:W-:Y:S01]  /*8240*/  ULEA UR4, UR44, UR37, 0x3 ;  /* 0x000000252c047291 */ /* 0x000fe2000f8e18ff */
[----:B------:R-:W-:-:S04]  /*8250*/  DEPBAR.LE SB0, 0x0 ;  /* 0x000080000000791a */ /* 0x000fc80000000000 */
[----:B------:R-:W-:-:S04]  /*8260*/  UIADD3 UR4, UPT, UPT, UR4, 0x58, URZ ;  /* 0x0000005804047890 */ /* 0x000fc8000fffe0ff */
[----:B------:R-:W-:-:S09]  /*8270*/  UPRMT UR4, UR47, 0x654, UR4 ;  /* 0x000006542f047896 */ /* 0x000fd20008000004 */
[----:B------:R-:W-:Y:S01]  /*8280*/  SYNCS.ARRIVE.TRANS64.RED.A1T0 RZ, [UR4], RZ ;  /* 0x000000ffffff79a7 */ /* 0x000fe20008100404 */
[----:B------:R-:W-:Y:S05]  /*8290*/  EXIT ;  /* 0x000000000000794d */ /* 0x000fea0003800000 */
.L_x_24:
[----:B--2---:R2:W4:Y:S02]  /*82a0*/  SYNCS.PHASECHK.TRANS64.TRYWAIT P0, [R2+URZ+0xf0], R3 ;  /* 0x0000f003020075a7 */ /* 0x00452400080011ff */
[----:B----4-:R-:W-:Y:S05]  /*82b0*/  @!P0 NANOSLEEP.SYNCS 0x989680 ;  /* 0x009896800000895d */ /* 0x010fea0003900000 */
[----:B------:R-:W4:Y:S02]  /*82c0*/  @!P0 SYNCS.PHASECHK.TRANS64 P0, [R2+URZ+0xf0], R3 ;  /* 0x0000f003020085a7 */ /* 0x000f2400080010ff */
[----:B----4-:R-:W-:Y:S05]  /*82d0*/  @!P0 BRA `(.L_x_24) ;  /* 0xfffffffc00f08947 */ /* 0x010fea000383ffff */
[----:B------:R-:W-:Y:S05]  /*82e0*/  BRA `(.L_x_137) ;  /* 0xffffff94004c7947 */ /* 0x000fea000383ffff */
.L_x_27:
[----:B------:R-:W-:-:S07]  /*82f0*/  MOV R2, UR7 ;  /* 0x0000000700027c02 */ /* 0x000fce0008000f00 */
.L_x_138:
[----:B-1----:R1:W2:Y:S02]  /*8300*/  SYNCS.PHASECHK.TRANS64.TRYWAIT P0, [R2+URZ+0x20], R4 ;  /* 0x00002004020075a7 */ /* 0x0022a400080011ff */
[----:B--2---:R-:W-:Y:S05]  /*8310*/  @!P0 NANOSLEEP.SYNCS 0x989680 ;  /* 0x009896800000895d */ /* 0x004fea0003900000 */
[----:B------:R-:W2:Y:S02]  /*8320*/  @!P0 SYNCS.PHASECHK.TRANS64 P0, [R2+URZ+0x20], R4 ;  /* 0x00002004020085a7 */ /* 0x000ea400080010ff */
[----:B--2---:R-:W-:Y:S05]  /*8330*/  @!P0 BRA `(.L_x_138) ;  /* 0xfffffffc00f08947 */ /* 0x004fea000383ffff */
[----:B------:R-:W-:Y:S05]  /*8340*/  BRA `(.L_x_26) ;  /* 0xffffff9400b47947 */ /* 0x000fea000383ffff */
.L_x_36:
[----:B------:R-:W-:-:S07]  /*8350*/  MOV R2, UR7 ;  /* 0x0000000700027c02 */ /* 0x000fce0008000f00 */
.L_x_139:
[----:B-1----:R1:W2:Y:S02]  /*8360*/  SYNCS.PHASECHK.TRANS64.TRYWAIT P0, [R2+URZ+0x20], R4 ;  /* 0x00002004020075a7 */ /* 0x0022a400080011ff */
[----:B--2---:R-:W-:Y:S05]  /*8370*/  @!P0 NANOSLEEP.SYNCS 0x989680 ;  /* 0x009896800000895d */ /* 0x004fea0003900000 */
[----:B------:R-:W2:Y:S02]  /*8380*/  @!P0 SYNCS.PHASECHK.TRANS64 P0, [R2+URZ+0x20], R4 ;  /* 0x00002004020085a7 */ /* 0x000ea400080010ff */
[----:B--2---:R-:W-:Y:S05]  /*8390*/  @!P0 BRA `(.L_x_139) ;  /* 0xfffffffc00f08947 */ /* 0x004fea000383ffff */
[----:B------:R-:W-:Y:S05]  /*83a0*/  BRA `(.L_x_35) ;  /* 0xffffff9c00087947 */ /* 0x000fea000383ffff */
.L_x_43:
[----:B-1----:R1:W2:Y:S02]  /*83b0*/  SYNCS.PHASECHK.TRANS64.TRYWAIT P0, [R2+URZ+0x80], R3 ;  /* 0x00008003020075a7 */ /* 0x0022a400080011ff */
[----:B--2---:R-:W-:Y:S05]  /*83c0*/  @!P0 NANOSLEEP.SYNCS 0x989680 ;  /* 0x009896800000895d */ /* 0x004fea0003900000 */
[----:B------:R-:W2:Y:S02]  /*83d0*/  @!P0 SYNCS.PHASECHK.TRANS64 P0, [R2+URZ+0x80], R3 ;  /* 0x00008003020085a7 */ /* 0x000ea400080010ff */
[----:B--2---:R-:W-:Y:S05]  /*83e0*/  @!P0 BRA `(.L_x_43) ;  /* 0xfffffffc00f08947 */ /* 0x004fea000383ffff */
[----:B------:R-:W-:Y:S05]  /*83f0*/  BRA `(.L_x_140) ;  /* 0xffffffa0003c7947 */ /* 0x000fea000383ffff */
.L_x_47:
[----:B---3--:R-:W-:-:S07]  /*8400*/  MOV R0, UR4 ;  /* 0x0000000400007c02 */ /* 0x008fce0008000f00 */
.L_x_141:
[----:B-1----:R1:W2:Y:S02]  /*8410*/  SYNCS.PHASECHK.TRANS64.TRYWAIT P0, [R0+URZ], R2 ;  /* 0x00000002000075a7 */ /* 0x0022a400080011ff */
[----:B--2---:R-:W-:Y:S05]  /*8420*/  @!P0 NANOSLEEP.SYNCS 0x989680 ;  /* 0x009896800000895d */ /* 0x004fea0003900000 */
[----:B------:R-:W2:Y:S02]  /*8430*/  @!P0 SYNCS.PHASECHK.TRANS64 P0, [R0+URZ], R2 ;  /* 0x00000002000085a7 */ /* 0x000ea400080010ff */
[----:B--2---:R-:W-:Y:S05]  /*8440*/  @!P0 BRA `(.L_x_141) ;  /* 0xfffffffc00f08947 */ /* 0x004fea000383ffff */
[----:B------:R-:W-:Y:S05]  /*8450*/  BRA `(.L_x_142) ;  /* 0xffffffa400ac7947 */ /* 0x000fea000383ffff */
.L_x_48:
[----:B---3--:R-:W-:-:S07]  /*8460*/  MOV R0, UR5 ;  /* 0x0000000500007c02 */ /* 0x008fce0008000f00 */
.L_x_143:
[----:B-1----:R1:W2:Y:S02]  /*8470*/  SYNCS.PHASECHK.TRANS64.TRYWAIT P0, [R0+URZ], R3 ;  /* 0x00000003000075a7 */ /* 0x0022a400080011ff */
[----:B--2---:R-:W-:Y:S05]  /*8480*/  @!P0 NANOSLEEP.SYNCS 0x989680 ;  /* 0x009896800000895d */ /* 0x004fea0003900000 */
[----:B------:R-:W2:Y:S02]  /*8490*/  @!P0 SYNCS.PHASECHK.TRANS64 P0, [R0+URZ], R3 ;  /* 0x00000003000085a7 */ /* 0x000ea400080010ff */
[----:B--2---:R-:W-:Y:S05]  /*84a0*/  @!P0 BRA `(.L_x_143) ;  /* 0xfffffffc00f08947 */ /* 0x004fea000383ffff */
[----:B------:R-:W-:Y:S05]  /*84b0*/  BRA `(.L_x_144) ;  /* 0xffffffa400b87947 */ /* 0x000fea000383ffff */
.L_x_49:
[----:B---3--:R-:W-:-:S07]  /*84c0*/  MOV R0, UR5 ;  /* 0x0000000500007c02 */ /* 0x008fce0008000f00 */
.L_x_145:
[----:B-1----:R1:W2:Y:S02]  /*84d0*/  SYNCS.PHASECHK.TRANS64.TRYWAIT P0, [R0+URZ], R3 ;  /* 0x00000003000075a7 */ /* 0x0022a400080011ff */
[----:B--2---:R-:W-:Y:S05]  /*84e0*/  @!P0 NANOSLEEP.SYNCS 0x989680 ;  /* 0x009896800000895d */ /* 0x004fea0003900000 */
[----:B------:R-:W2:Y:S02]  /*84f0*/  @!P0 SYNCS.PHASECHK.TRANS64 P0, [R0+URZ], R3 ;  /* 0x00000003000085a7 */ /* 0x000ea400080010ff */
[----:B--2---:R-:W-:Y:S05]  /*8500*/  @!P0 BRA `(.L_x_145) ;  /* 0xfffffffc00f08947 */ /* 0x004fea000383ffff */
[----:B------:R-:W-:Y:S05]  /*8510*/  BRA `(.L_x_146) ;  /* 0xffffffa400c47947 */ /* 0x000fea000383ffff */
.L_x_52:
[----:B-1----:R1:W2:Y:S02]  /*8520*/  SYNCS.PHASECHK.TRANS64.TRYWAIT P0, [R0+URZ+0xe0], R4 ;  /* 0x0000e004000075a7 */ /* 0x0022a400080011ff */
[----:B--2---:R-:W-:Y:S05]  /*8530*/  @!P0 NANOSLEEP.SYNCS 0x989680 ;  /* 0x009896800000895d */ /* 0x004fea0003900000 */
[----:B------:R-:W2:Y:S02]  /*8540*/  @!P0 SYNCS.PHASECHK.TRANS64 P0, [R0+URZ+0xe0], R4 ;  /* 0x0000e004000085a7 */ /* 0x000ea400080010ff */
[----:B--2---:R-:W-:Y:S05]  /*8550*/  @!P0 BRA `(.L_x_52) ;  /* 0xfffffffc00f08947 */ /* 0x004fea000383ffff */
[----:B------:R-:W-:Y:S05]  /*8560*/  BRA `(.L_x_147) ;  /* 0xffffffa800247947 */ /* 0x000fea000383ffff */
.L_x_53:
[----:B------:R-:W-:-:S07]  /*8570*/  MOV R0, UR4 ;  /* 0x0000000400007c02 */ /* 0x000fce0008000f00 */
.L_x_148:
[----:B-1----:R1:W2:Y:S02]  /*8580*/  SYNCS.PHASECHK.TRANS64.TRYWAIT P0, [R0+URZ+0x90], R5 ;  /* 0x00009005000075a7 */ /* 0x0022a400080011ff */
[----:B--2---:R-:W-:Y:S05]  /*8590*/  @!P0 NANOSLEEP.SYNCS 0x989680 ;  /* 0x009896800000895d */ /* 0x004fea0003900000 */
[----:B------:R-:W2:Y:S02]  /*85a0*/  @!P0 SYNCS.PHASECHK.TRANS64 P0, [R0+URZ+0x90], R5 ;  /* 0x00009005000085a7 */ /* 0x000ea400080010ff */
[----:B--2---:R-:W-:Y:S05]  /*85b0*/  @!P0 BRA `(.L_x_148) ;  /* 0xfffffffc00f08947 */ /* 0x004fea000383ffff */
[----:B------:R-:W-:Y:S05]  /*85c0*/  BRA `(.L_x_149) ;  /* 0xffffffa800347947 */ /* 0x000fea000383ffff */
.L_x_54:
[----:B-1----:R1:W2:Y:S02]  /*85d0*/  SYNCS.PHASECHK.TRANS64.TRYWAIT P1, [R0+URZ+0x80], R4 ;  /* 0x00008004000075a7 */ /* 0x0022a400080211ff */
[----:B--2---:R-:W-:Y:S05]  /*85e0*/  @!P1 NANOSLEEP.SYNCS 0x989680 ;  /* 0x009896800000995d */ /* 0x004fea0003900000 */
[----:B------:R-:W2:Y:S02]  /*85f0*/  @!P1 SYNCS.PHASECHK.TRANS64 P1, [R0+URZ+0x80], R4 ;  /* 0x00008004000095a7 */ /* 0x000ea400080210ff */
[----:B--2---:R-:W-:Y:S05]  /*8600*/  @!P1 BRA `(.L_x_54) ;  /* 0xfffffffc00f09947 */ /* 0x004fea000383ffff */
[----:B------:R-:W-:Y:S05]  /*8610*/  BRA `(.L_x_150) ;  /* 0xffffffa800647947 */ /* 0x000fea000383ffff */
.L_x_57:
[----:B------:R-:W-:-:S07]  /*8620*/  MOV R0, UR4 ;  /* 0x0000000400007c02 */ /* 0x000fce0008000f00 */
.L_x_151:
[----:B-1----:R1:W2:Y:S02]  /*8630*/  SYNCS.PHASECHK.TRANS64.TRYWAIT P0, [R0+URZ+0x90], R2 ;  /* 0x00009002000075a7 */ /* 0x0022a400080011ff */
[----:B--2---:R-:W-:Y:S05]  /*8640*/  @!P0 NANOSLEEP.SYNCS 0x989680 ;  /* 0x009896800000895d */ /* 0x004fea0003900000 */
[----:B------:R-:W2:Y:S02]  /*8650*/  @!P0 SYNCS.PHASECHK.TRANS64 P0, [R0+URZ+0x90], R2 ;  /* 0x00009002000085a7 */ /* 0x000ea400080010ff */
[----:B--2---:R-:W-:Y:S05]  /*8660*/  @!P0 BRA `(.L_x_151) ;  /* 0xfffffffc00f08947 */ /* 0x004fea000383ffff */
[----:B------:R-:W-:Y:S05]  /*8670*/  BRA `(.L_x_56) ;  /* 0xffffffa800b87947 */ /* 0x000fea000383ffff */
.L_x_66:
[----:B-1----:R-:W-:-:S04]  /*8680*/  MOV R4, UR5 ;  /* 0x0000000500047c02 */ /* 0x002fc80008000f00 */
[----:B------:R1:W2:Y:S03]  /*8690*/  SYNCS.PHASECHK.TRANS64.TRYWAIT P0, [R4+URZ+0x8], R5 ;  /* 0x00000805040075a7 */ /* 0x0002a600080011ff */
[----:B--2---:R-:W-:Y:S05]  /*86a0*/  @!P0 NANOSLEEP.SYNCS 0x989680 ;  /* 0x009896800000895d */ /* 0x004fea0003900000 */
[----:B------:R-:W2:Y:S02]  /*86b0*/  @!P0 SYNCS.PHASECHK.TRANS64 P0, [R4+URZ+0x8], R5 ;  /* 0x00000805040085a7 */ /* 0x000ea400080010ff */
[----:B--2---:R-:W-:Y:S05]  /*86c0*/  @!P0 BRA `(.L_x_66) ;  /* 0xfffffffc00ec8947 */ /* 0x004fea000383ffff */
[----:B------:R-:W-:Y:S05]  /*86d0*/  BRA `(.L_x_65) ;  /* 0xffffffac00747947 */ /* 0x000fea000383ffff */
.L_x_68:
[----:B------:R-:W-:Y:S01]  /*86e0*/  BSSY B0, `(.L_x_152) ;  /* 0x0000006000007945 */ /* 0x000fe20003800000 */
[----:B------:R-:W-:-:S07]  /*86f0*/  MOV R15, 0xffffffff ;  /* 0xffffffff000f7802 */ /* 0x000fce0000000f00 */
[----:B-1---5:R-:W-:Y:S05]  /*8700*/  WARPSYNC.COLLECTIVE R15, `(.L_x_153) ;  /* 0x000000000f0c7348 */ /* 0x022fea0003c00000 */
[----:B------:R-:W-:Y:S02]  /*8710*/  ELECT P6, UR79, PT ;  /* 0x00000000004f782f */ /* 0x000fe400038c0000 */
[----:B------:R-:W-:Y:S01]  /*8720*/  MOV R14, UR79 ;  /* 0x0000004f000e7c02 */ /* 0x000fe20008000f00 */
[----:B-1---5:R-:W-:Y:S10]  /*8730*/  ENDCOLLECTIVE ;  /* 0x000000000000791b */ /* 0x022ff40003800000 */
.L_x_153:
[----:B------:R-:W-:Y:S05]  /*8740*/  BSYNC B0 ;  /* 0x0000000000007941 */ /* 0x000fea0003800000 */
.L_x_152:
[----:B------:R-:W-:Y:S05]  /*8750*/  BRA `(.L_x_154) ;  /* 0xffffffac00a87947 */ /* 0x000fea000383ffff */
.L_x_70:
[----:B-1----:R-:W-:-:S04]  /*8760*/  MOV R2, UR5 ;  /* 0x0000000500027c02 */ /* 0x002fc80008000f00 */
[----:B------:R1:W2:Y:S03]  /*8770*/  SYNCS.PHASECHK.TRANS64.TRYWAIT P0, [R2+URZ+0x8], R3 ;  /* 0x00000803020075a7 */ /* 0x0002a600080011ff */
[----:B--2---:R-:W-:Y:S05]  /*8780*/  @!P0 NANOSLEEP.SYNCS 0x989680 ;  /* 0x009896800000895d */ /* 0x004fea0003900000 */
[----:B------:R-:W2:Y:S02]  /*8790*/  @!P0 SYNCS.PHASECHK.TRANS64 P0, [R2+URZ+0x8], R3 ;  /* 0x00000803020085a7 */ /* 0x000ea400080010ff */
[----:B--2---:R-:W-:Y:S05]  /*87a0*/  @!P0 BRA `(.L_x_70) ;  /* 0xfffffffc00ec8947 */ /* 0x004fea000383ffff */
[----:B------:R-:W-:Y:S05]  /*87b0*/  BRA `(.L_x_69) ;  /* 0xffffffac00ac7947 */ /* 0x000fea000383ffff */
.L_x_71:
[----:B-1----:R1:W2:Y:S02]  /*87c0*/  SYNCS.PHASECHK.TRANS64.TRYWAIT P0, [R0+URZ+0x80], R4 ;  /* 0x00008004000075a7 */ /* 0x0022a400080011ff */
[----:B--2---:R-:W-:Y:S05]  /*87d0*/  @!P0 NANOSLEEP.SYNCS 0x989680 ;  /* 0x009896800000895d */ /* 0x004fea0003900000 */
[----:B------:R-:W2:Y:S02]  /*87e0*/  @!P0 SYNCS.PHASECHK.TRANS64 P0, [R0+URZ+0x80], R4 ;  /* 0x00008004000085a7 */ /* 0x000ea400080010ff */
[----:B--2---:R-:W-:Y:S05]  /*87f0*/  @!P0 BRA `(.L_x_71) ;  /* 0xfffffffc00f08947 */ /* 0x004fea000383ffff */
[----:B------:R-:W-:Y:S05]  /*8800*/  BRA `(.L_x_155) ;  /* 0xffffffb000bc7947 */ /* 0x000fea000383ffff */
.L_x_73:
[----:B------:R-:W-:-:S13]  /*8810*/  R2UR UR4, R4 ;  /* 0x00000000040472ca */ /* 0x000fda00000e0000 */
[----:B------:R-:W-:-:S07]  /*8820*/  MOV R0, UR4 ;  /* 0x0000000400007c02 */ /* 0x000fce0008000f00 */
.L_x_156:
[----:B-1----:R1:W2:Y:S02]  /*8830*/  SYNCS.PHASECHK.TRANS64.TRYWAIT P0, [R0+URZ+0xc0], R5 ;  /* 0x0000c005000075a7 */ /* 0x0022a400080011ff */
[----:B--2---:R-:W-:Y:S05]  /*8840*/  @!P0 NANOSLEEP.SYNCS 0x989680 ;  /* 0x009896800000895d */ /* 0x004fea0003900000 */
[----:B------:R-:W2:Y:S02]  /*8850*/  @!P0 SYNCS.PHASECHK.TRANS64 P0, [R0+URZ+0xc0], R5 ;  /* 0x0000c005000085a7 */ /* 0x000ea400080010ff */
[----:B--2---:R-:W-:Y:S05]  /*8860*/  @!P0 BRA `(.L_x_156) ;  /* 0xfffffffc00f08947 */ /* 0x004fea000383ffff */
[----:B------:R-:W-:Y:S05]  /*8870*/  BRA `(.L_x_157) ;  /* 0xffffffb400107947 */ /* 0x000fea000383ffff */
.L_x_76:
[----:B------:R-:W-:Y:S07]  /*8880*/  MOV R0, UR5 ;  /* 0x0000000500007c02 */ /* 0x000fee0008000f00 */
.L_x_158:
[----:B-1----:R1:W2:Y:S02]  /*8890*/  SYNCS.PHASECHK.TRANS64.TRYWAIT P0, [R0+URZ], R5 ;  /* 0x00000005000075a7 */ /* 0x0022a400080011ff */
[----:B--2---:R-:W-:Y:S05]  /*88a0*/  @!P0 NANOSLEEP.SYNCS 0x989680 ;  /* 0x009896800000895d */ /* 0x004fea0003900000 */
[----:B------:R-:W2:Y:S02]  /*88b0*/  @!P0 SYNCS.PHASECHK.TRANS64 P0, [R0+URZ], R5 ;  /* 0x00000005000085a7 */ /* 0x000ea400080010ff */
[----:B--2---:R-:W-:Y:S05]  /*88c0*/  @!P0 BRA `(.L_x_158) ;  /* 0xfffffffc00f08947 */ /* 0x004fea000383ffff */
[----:B------:R-:W-:Y:S05]  /*88d0*/  BRA `(.L_x_75) ;  /* 0xffffffb400287947 */ /* 0x000fea000383ffff */
.L_x_80:
[----:B-1----:R-:W-:-:S07]  /*88e0*/  MOV R0, UR4 ;  /* 0x0000000400007c02 */ /* 0x002fce0008000f00 */
.L_x_159:
[----:B-1----:R1:W2:Y:S02]  /*88f0*/  SYNCS.PHASECHK.TRANS64.TRYWAIT P0, [R0+URZ], R3 ;  /* 0x00000003000075a7 */ /* 0x0022a400080011ff */
[----:B--2---:R-:W-:Y:S05]  /*8900*/  @!P0 NANOSLEEP.SYNCS 0x989680 ;  /* 0x009896800000895d */ /* 0x004fea0003900000 */
[----:B------:R-:W2:Y:S02]  /*8910*/  @!P0 SYNCS.PHASECHK.TRANS64 P0, [R0+URZ], R3 ;  /* 0x00000003000085a7 */ /* 0x000ea400080010ff */
[----:B--2---:R-:W-:Y:S05]  /*8920*/  @!P0 BRA `(.L_x_159) ;  /* 0xfffffffc00f08947 */ /* 0x004fea000383ffff */
[----:B------:R-:W-:Y:S05]  /*8930*/  BRA `(.L_x_160) ;  /* 0xffffffbc00407947 */ /* 0x000fea000383ffff */
.L_x_81:
[----:B------:R-:W-:-:S07]  /*8940*/  MOV R0, UR5 ;  /* 0x0000000500007c02 */ /* 0x000fce0008000f00 */
.L_x_161:
[----:B-1----:R1:W2:Y:S02]  /*8950*/  SYNCS.PHASECHK.TRANS64.TRYWAIT P0, [R0+URZ], R3 ;  /* 0x00000003000075a7 */ /* 0x0022a400080011ff */
[----:B--2---:R-:W-:Y:S05]  /*8960*/  @!P0 NANOSLEEP.SYNCS 0x989680 ;  /* 0x009896800000895d */ /* 0x004fea0003900000 */
[----:B------:R-:W2:Y:S02]  /*8970*/  @!P0 SYNCS.PHASECHK.TRANS64 P0, [R0+URZ], R3 ;  /* 0x00000003000085a7 */ /* 0x000ea400080010ff */
[----:B--2---:R-:W-:Y:S05]  /*8980*/  @!P0 BRA `(.L_x_161) ;  /* 0xfffffffc00f08947 */ /* 0x004fea000383ffff */
[----:B------:R-:W-:Y:S05]  /*8990*/  BRA `(.L_x_162) ;  /* 0xffffffbc00507947 */ /* 0x000fea000383ffff */
.L_x_82:
[----:B------:R-:W-:-:S07]  /*89a0*/  MOV R0, UR5 ;  /* 0x0000000500007c02 */ /* 0x000fce0008000f00 */
.L_x_163:
[----:B-1----:R1:W2:Y:S02]  /*89b0*/  SYNCS.PHASECHK.TRANS64.TRYWAIT P0, [R0+URZ], R3 ;  /* 0x00000003000075a7 */ /* 0x0022a400080011ff */
[----:B--2---:R-:W-:Y:S05]  /*89c0*/  @!P0 NANOSLEEP.SYNCS 0x989680 ;  /* 0x009896800000895d */ /* 0x004fea0003900000 */
[----:B------:R-:W2:Y:S02]  /*89d0*/  @!P0 SYNCS.PHASECHK.TRANS64 P0, [R0+URZ], R3 ;  /* 0x00000003000085a7 */ /* 0x000ea400080010ff */
[----:B--2---:R-:W-:Y:S05]  /*89e0*/  @!P0 BRA `(.L_x_163) ;  /* 0xfffffffc00f08947 */ /* 0x004fea000383ffff */
[----:B------:R-:W-:Y:S05]  /*89f0*/  BRA `(.L_x_164) ;  /* 0xffffffbc005c7947 */ /* 0x000fea000383ffff */
.L_x_85:
[----:B------:R-:W-:-:S07]  /*8a00*/  MOV R0, UR62 ;  /* 0x0000003e00007c02 */ /* 0x000fce0008000f00 */
.L_x_165:
[----:B-1----:R1:W2:Y:S02]  /*8a10*/  SYNCS.PHASECHK.TRANS64.TRYWAIT P1, [R0+URZ+0x100], R2 ;  /* 0x00010002000075a7 */ /* 0x0022a400080211ff */
[----:B--2---:R-:W-:Y:S05]  /*8a20*/  @!P1 NANOSLEEP.SYNCS 0x989680 ;  /* 0x009896800000995d */ /* 0x004fea0003900000 */
[----:B------:R-:W2:Y:S02]  /*8a30*/  @!P1 SYNCS.PHASECHK.TRANS64 P1, [R0+URZ+0x100], R2 ;  /* 0x00010002000095a7 */ /* 0x000ea400080210ff */
[----:B--2---:R-:W-:Y:S05]  /*8a40*/  @!P1 BRA `(.L_x_165) ;  /* 0xfffffffc00f09947 */ /* 0x004fea000383ffff */
[----:B------:R-:W-:Y:S05]  /*8a50*/  BRA `(.L_x_166) ;  /* 0xffffffbc00ac7947 */ /* 0x000fea000383ffff */
.L_x_90:
[----:B--2---:R2:W4:Y:S02]  /*8a60*/  SYNCS.PHASECHK.TRANS64.TRYWAIT P0, [R0+URZ+0x80], R2 ;  /* 0x00008002000075a7 */ /* 0x00452400080011ff */
[----:B----4-:R-:W-:Y:S05]  /*8a70*/  @!P0 NANOSLEEP.SYNCS 0x989680 ;  /* 0x009896800000895d */ /* 0x010fea0003900000 */
[----:B------:R-:W4:Y:S02]  /*8a80*/  @!P0 SYNCS.PHASECHK.TRANS64 P0, [R0+URZ+0x80], R2 ;  /* 0x00008002000085a7 */ /* 0x000f2400080010ff */
[----:B----4-:R-:W-:Y:S05]  /*8a90*/  @!P0 BRA `(.L_x_90) ;  /* 0xfffffffc00f08947 */ /* 0x010fea000383ffff */
[----:B------:R-:W-:Y:S05]  /*8aa0*/  BRA `(.L_x_167) ;  /* 0xffffffc000b47947 */ /* 0x000fea000383ffff */
.L_x_93:
[----:B------:R-:W-:Y:S07]  /*8ab0*/  MOV R0, UR7 ;  /* 0x0000000700007c02 */ /* 0x000fee0008000f00 */
.L_x_168:
[----:B--2---:R2:W4:Y:S02]  /*8ac0*/  SYNCS.PHASECHK.TRANS64.TRYWAIT P0, [R0+URZ+0x78], R2 ;  /* 0x00007802000075a7 */ /* 0x00452400080011ff */
[----:B----4-:R-:W-:Y:S05]  /*8ad0*/  @!P0 NANOSLEEP.SYNCS 0x989680 ;  /* 0x009896800000895d */ /* 0x010fea0003900000 */
[----:B------:R-:W4:Y:S02]  /*8ae0*/  @!P0 SYNCS.PHASECHK.TRANS64 P0, [R0+URZ+0x78], R2 ;  /* 0x00007802000085a7 */ /* 0x000f2400080010ff */
[----:B----4-:R-:W-:Y:S05]  /*8af0*/  @!P0 BRA `(.L_x_168) ;  /* 0xfffffffc00f08947 */ /* 0x010fea000383ffff */
[----:B------:R-:W-:Y:S05]  /*8b00*/  BRA `(.L_x_92) ;  /* 0xffffffc400947947 */ /* 0x000fea000383ffff */
.L_x_96:
[----:B------:R-:W-:Y:S07]  /*8b10*/  MOV R0, UR4 ;  /* 0x0000000400007c02 */ /* 0x000fee0008000f00 */
.L_x_169:
[----:B-1----:R1:W2:Y:S02]  /*8b20*/  SYNCS.PHASECHK.TRANS64.TRYWAIT P0, [R0+URZ+0x58], R9 ;  /* 0x00005809000075a7 */ /* 0x0022a400080011ff */
[----:B--2---:R-:W-:Y:S05]  /*8b30*/  @!P0 NANOSLEEP.SYNCS 0x989680 ;  /* 0x009896800000895d */ /* 0x004fea0003900000 */
[----:B------:R-:W2:Y:S02]  /*8b40*/  @!P0 SYNCS.PHASECHK.TRANS64 P0, [R0+URZ+0x58], R9 ;  /* 0x00005809000085a7 */ /* 0x000ea400080010ff */
[----:B--2---:R-:W-:Y:S05]  /*8b50*/  @!P0 BRA `(.L_x_169) ;  /* 0xfffffffc00f08947 */ /* 0x004fea000383ffff */
[----:B------:R-:W-:Y:S05]  /*8b60*/  BRA `(.L_x_170) ;  /* 0xffffffc8000c7947 */ /* 0x000fea000383ffff */
.L_x_97:
[----:B------:R-:W-:Y:S07]  /*8b70*/  MOV R0, UR6 ;  /* 0x0000000600007c02 */ /* 0x000fee0008000f00 */
.L_x_171:
[----:B-1----:R1:W2:Y:S02]  /*8b80*/  SYNCS.PHASECHK.TRANS64.TRYWAIT P0, [R0+URZ+0x58], R14 ;  /* 0x0000580e000075a7 */ /* 0x0022a400080011ff */
[----:B--2---:R-:W-:Y:S05]  /*8b90*/  @!P0 NANOSLEEP.SYNCS 0x989680 ;  /* 0x009896800000895d */ /* 0x004fea0003900000 */
[----:B------:R-:W2:Y:S02]  /*8ba0*/  @!P0 SYNCS.PHASECHK.TRANS64 P0, [R0+URZ+0x58], R14 ;  /* 0x0000580e000085a7 */ /* 0x000ea400080010ff */
[----:B--2---:R-:W-:Y:S05]  /*8bb0*/  @!P0 BRA `(.L_x_171) ;  /* 0xfffffffc00f08947 */ /* 0x004fea000383ffff */
[----:B------:R-:W-:Y:S05]  /*8bc0*/  BRA `(.L_x_172) ;  /* 0xffffffc800c87947 */ /* 0x000fea000383ffff */
.L_x_99:
[----:B------:R-:W-:-:S07]  /*8bd0*/  MOV R0, UR4 ;  /* 0x0000000400007c02 */ /* 0x000fce0008000f00 */
.L_x_173:
[----:B-1----:R1:W4:Y:S02]  /*8be0*/  SYNCS.PHASECHK.TRANS64.TRYWAIT P0, [R0+URZ], R2 ;  /* 0x00000002000075a7 */ /* 0x00232400080011ff */
[----:B----4-:R-:W-:Y:S05]  /*8bf0*/  @!P0 NANOSLEEP.SYNCS 0x989680 ;  /* 0x009896800000895d */ /* 0x010fea0003900000 */
[----:B------:R-:W4:Y:S02]  /*8c00*/  @!P0 SYNCS.PHASECHK.TRANS64 P0, [R0+URZ], R2 ;  /* 0x00000002000085a7 */ /* 0x000f2400080010ff */
[----:B----4-:R-:W-:Y:S05]  /*8c10*/  @!P0 BRA `(.L_x_173) ;  /* 0xfffffffc00f08947 */ /* 0x010fea000383ffff */
[----:B------:R-:W-:Y:S05]  /*8c20*/  BRA `(.L_x_174) ;  /* 0xffffffcc00707947 */ /* 0x000fea000383ffff */
.L_x_100:
[----:B------:R-:W-:-:S07]  /*8c30*/  MOV R0, UR5 ;  /* 0x0000000500007c02 */ /* 0x000fce0008000f00 */
.L_x_175:
[----:B-1----:R1:W4:Y:S02]  /*8c40*/  SYNCS.PHASECHK.TRANS64.TRYWAIT P0, [R0+URZ], R2 ;  /* 0x00000002000075a7 */ /* 0x00232400080011ff */
[----:B----4-:R-:W-:Y:S05]  /*8c50*/  @!P0 NANOSLEEP.SYNCS 0x989680 ;  /* 0x009896800000895d */ /* 0x010fea0003900000 */
[----:B------:R-:W4:Y:S02]  /*8c60*/  @!P0 SYNCS.PHASECHK.TRANS64 P0, [R0+URZ], R2 ;  /* 0x00000002000085a7 */ /* 0x000f2400080010ff */
[----:B----4-:R-:W-:Y:S05]  /*8c70*/  @!P0 BRA `(.L_x_175) ;  /* 0xfffffffc00f08947 */ /* 0x010fea000383ffff */
[----:B------:R-:W-:Y:S05]  /*8c80*/  BRA `(.L_x_176) ;  /* 0xffffffcc007c7947 */ /* 0x000fea000383ffff */
.L_x_102:
[----:B--2---:R2:W3:Y:S02]  /*8c90*/  SYNCS.PHASECHK.TRANS64.TRYWAIT P0, [R0+URZ+0x80], R2 ;  /* 0x00008002000075a7 */ /* 0x0044e400080011ff */
[----:B---3--:R-:W-:Y:S05]  /*8ca0*/  @!P0 NANOSLEEP.SYNCS 0x989680 ;  /* 0x009896800000895d */ /* 0x008fea0003900000 */
[----:B------:R-:W3:Y:S02]  /*8cb0*/  @!P0 SYNCS.PHASECHK.TRANS64 P0, [R0+URZ+0x80], R2 ;  /* 0x00008002000085a7 */ /* 0x000ee400080010ff */
[----:B---3--:R-:W-:Y:S05]  /*8cc0*/  @!P0 BRA `(.L_x_102) ;  /* 0xfffffffc00f08947 */ /* 0x008fea000383ffff */
[----:B------:R-:W-:Y:S05]  /*8cd0*/  BRA `(.L_x_177) ;  /* 0xffffffd000747947 */ /* 0x000fea000383ffff */
.L_x_112:
[----:B-1----:R1:W3:Y:S02]  /*8ce0*/  SYNCS.PHASECHK.TRANS64.TRYWAIT P1, [R0+URZ+0x40], R3 ;  /* 0x00004003000075a7 */ /* 0x0022e400080211ff */
[----:B---3--:R-:W-:Y:S05]  /*8cf0*/  @!P1 NANOSLEEP.SYNCS 0x989680 ;  /* 0x009896800000995d */ /* 0x008fea0003900000 */
[----:B------:R-:W3:Y:S02]  /*8d00*/  @!P1 SYNCS.PHASECHK.TRANS64 P1, [R0+URZ+0x40], R3 ;  /* 0x00004003000095a7 */ /* 0x000ee400080210ff */
[----:B---3--:R-:W-:Y:S05]  /*8d10*/  @!P1 BRA `(.L_x_112) ;  /* 0xfffffffc00f09947 */ /* 0x008fea000383ffff */
[----:B------:R-:W-:Y:S05]  /*8d20*/  BRA `(.L_x_111) ;  /* 0xffffffdc00a47947 */ /* 0x000fea000383ffff */
.L_x_114:
[----:B-1----:R1:W4:Y:S02]  /*8d30*/  SYNCS.PHASECHK.TRANS64.TRYWAIT P0, [R81+URZ+0xa0], R2 ;  /* 0x0000a002510075a7 */ /* 0x00232400080011ff */
[----:B----4-:R-:W-:Y:S05]  /*8d40*/  @!P0 NANOSLEEP.SYNCS 0x989680 ;  /* 0x009896800000895d */ /* 0x010fea0003900000 */
[----:B------:R-:W4:Y:S02]  /*8d50*/  @!P0 SYNCS.PHASECHK.TRANS64 P0, [R81+URZ+0xa0], R2 ;  /* 0x0000a002510085a7 */ /* 0x000f2400080010ff */
[----:B----4-:R-:W-:Y:S05]  /*8d60*/  @!P0 BRA `(.L_x_114) ;  /* 0xfffffffc00f08947 */ /* 0x010fea000383ffff */
[----:B------:R-:W-:Y:S05]  /*8d70*/  BRA `(.L_x_113) ;  /* 0xffffffdc00dc7947 */ /* 0x000fea000383ffff */
.L_x_125:
[----:B-1----:R1:W2:Y:S02]  /*8d80*/  SYNCS.PHASECHK.TRANS64.TRYWAIT P0, [R2+URZ+0x40], R91 ;  /* 0x0000405b020075a7 */ /* 0x0022a400080011ff */
[----:B--2---:R-:W-:Y:S05]  /*8d90*/  @!P0 NANOSLEEP.SYNCS 0x989680 ;  /* 0x009896800000895d */ /* 0x004fea0003900000 */
[----:B------:R-:W2:Y:S02]  /*8da0*/  @!P0 SYNCS.PHASECHK.TRANS64 P0, [R2+URZ+0x40], R91 ;  /* 0x0000405b020085a7 */ /* 0x000ea400080010ff */
[----:B--2---:R-:W-:Y:S05]  /*8db0*/  @!P0 BRA `(.L_x_125) ;  /* 0xfffffffc00f08947 */ /* 0x004fea000383ffff */
[----:B------:R-:W-:Y:S05]  /*8dc0*/  BRA `(.L_x_124) ;  /* 0xffffffe8001c7947 */ /* 0x000fea000383ffff */
        .weak           $__internal_0_$__cuda_sm10x_tcgen05_guardrail_trap_col_being_dealloced_not_returned_by_alloc
        .type           $__internal_0_$__cuda_sm10x_tcgen05_guardrail_trap_col_being_dealloced_not_returned_by_alloc,@function
        .size           $__internal_0_$__cuda_sm10x_tcgen05_guardrail_trap_col_being_dealloced_not_returned_by_alloc,($__internal_1_$__cuda_sm10x_tcgen05_guardrail_trap_phase_invalid_during_alloc - $__internal_0_$__cuda_sm10x_tcgen05_guardrail_trap_col_being_dealloced_not_returned_by_alloc)
$__internal_0_$__cuda_sm10x_tcgen05_guardrail_trap_col_being_dealloced_not_returned_by_alloc:
[----:B------:R-:W-:Y:S05]  /*8dd0*/  BPT.TRAP 0x1 ;  /* 0x000000040000795c */ /* 0x000fea0000300000 */
[----:B------:R-:W-:-:S04]  /*8de0*/  HFMA2 R3, -RZ, RZ, 0, 0 ;  /* 0x00000000ff037431 */ /* 0x000fc800000001ff */
[----:B------:R-:W-:Y:S05]  /*8df0*/  RET.REL.NODEC R2 `(_ZN7cutlass13device_kernelINS_4gemm6kernel13GemmUniversalIN4cute5tupleIJiiiiEEENS1_10collective13CollectiveMmaINS1_35MainloopSm100TmaUmmaWarpSpecializedILi4ELi2ELi4ENS5_IJNS4_1CILi2EEENSA_ILi1EEESC_EEEEENS5_IJNSA_ILi128EEENSA_ILi64EEESF_EEENS_10tfloat32_tENS5_IJlSC_lEEESI_SJ_NS4_8TiledMMAINS4_8MMA_AtomIJNS4_23SM100_MMA_TF32_2x1SM_SSISI_SI_fLi128ELi64ELNS4_4UMMA5MajorE0ELSO_0ELNSN_7ScaleInE0ELSP_0EEEEEENS4_6LayoutINS5_IJSC_SC_SC_EEENS5_IJNSA_ILi0EEESU_SU_EEEEENS5_IJNS4_10UnderscoreESX_SX_EEEEENS4_18SM100_TMA_2SM_LOADENS4_14ComposedLayoutINS4_7SwizzleILi3ELi4ELi3EEENS4_18smem_ptr_flag_bitsILi32EEENSS_INS5_IJNSA_ILi8EEENSA_ILi32EEEEEENS5_IJS17_SC_EEEEEEEvNS4_8identityES10_S1B_vS1C_EENS_8epilogue10collective18CollectiveEpilogueINS1E_23Sm100TmaWarpSpecializedILi3ELi2ELi16ELb1ELb0EEEJNS5_IJSG_SG_SF_EEENS5_IJNSS_ISG_SC_EENSS_INS5_IJNSA_ILi16EEESB_EEENS5_IJSC_S17_EEEEEEEESI_SJ_SI_SJ_NS1E_6fusion15FusionCallbacksIS1I_NS1Q_17LinearCombinationISI_fSI_fLNS_15FloatRoundStyleE2EEES1J_S1P_JEEENS4_5SM1004TMEM4LOAD26SM100_TMEM_LOAD_32dp32b16xENS4_13SM90_TMA_LOADENS11_INS12_ILi2ELi4ELi3EEES15_NSS_INS5_IJS16_S1L_EEENS5_IJS1L_SC_EEEEEEENS4_39AutoVectorizingCopyWithAssumedAlignmentILi128EEENS4_14SM90_TMA_STOREES25_S27_S27_EEEvvEEEEvNT_6ParamsE) ;  /* 0xffffff7002807950 */ /* 0x000fea0003c3ffff */
        .weak           $__internal_1_$__cuda_sm10x_tcgen05_guardrail_trap_phase_invalid_during_alloc
        .type           $__internal_1_$__cuda_sm10x_tcgen05_guardrail_trap_phase_invalid_during_alloc,@function
        .size           $__internal_1_$__cuda_sm10x_tcgen05_guardrail_trap_phase_invalid_during_alloc,($__internal_2_$__cuda_sm10x_tcgen05_guardrail_trap_unallocated_columns_being_dealloced - $__internal_1_$__cuda_sm10x_tcgen05_guardrail_trap_phase_invalid_during_alloc)
$__internal_1_$__cuda_sm10x_tcgen05_guardrail_trap_phase_invalid_during_alloc:
[----:B------:R-:W-:Y:S05]  /*8e00*/  BPT.TRAP 0x1 ;  /* 0x000000040000795c */ /* 0x000fea0000300000 */
[----:B------:R-:W-:-:S04]  /*8e10*/  MOV R3, 0x0 ;  /* 0x0000000000037802 */ /* 0x000fc80000000f00 */
[----:B------:R-:W-:Y:S05]  /*8e20*/  RET.REL.NODEC R2 `(_ZN7cutlass13device_kernelINS_4gemm6kernel13GemmUniversalIN4cute5tupleIJiiiiEEENS1_10collective13CollectiveMmaINS1_35MainloopSm100TmaUmmaWarpSpecializedILi4ELi2ELi4ENS5_IJNS4_1CILi2EEENSA_ILi1EEESC_EEEEENS5_IJNSA_ILi128EEENSA_ILi64EEESF_EEENS_10tfloat32_tENS5_IJlSC_lEEESI_SJ_NS4_8TiledMMAINS4_8MMA_AtomIJNS4_23SM100_MMA_TF32_2x1SM_SSISI_SI_fLi128ELi64ELNS4_4UMMA5MajorE0ELSO_0ELNSN_7ScaleInE0ELSP_0EEEEEENS4_6LayoutINS5_IJSC_SC_SC_EEENS5_IJNSA_ILi0EEESU_SU_EEEEENS5_IJNS4_10UnderscoreESX_SX_EEEEENS4_18SM100_TMA_2SM_LOADENS4_14ComposedLayoutINS4_7SwizzleILi3ELi4ELi3EEENS4_18smem_ptr_flag_bitsILi32EEENSS_INS5_IJNSA_ILi8EEENSA_ILi32EEEEEENS5_IJS17_SC_EEEEEEEvNS4_8identityES10_S1B_vS1C_EENS_8epilogue10collective18CollectiveEpilogueINS1E_23Sm100TmaWarpSpecializedILi3ELi2ELi16ELb1ELb0EEEJNS5_IJSG_SG_SF_EEENS5_IJNSS_ISG_SC_EENSS_INS5_IJNSA_ILi16EEESB_EEENS5_IJSC_S17_EEEEEEEESI_SJ_SI_SJ_NS1E_6fusion15FusionCallbacksIS1I_NS1Q_17LinearCombinationISI_fSI_fLNS_15FloatRoundStyleE2EEES1J_S1P_JEEENS4_5SM1004TMEM4LOAD26SM100_TMEM_LOAD_32dp32b16xENS4_13SM90_TMA_LOADENS11_INS12_ILi2ELi4ELi3EEES15_NSS_INS5_IJS16_S1L_EEENS5_IJS1L_SC_EEEEEEENS4_39AutoVectorizingCopyWithAssumedAlignmentILi128EEENS4_14SM90_TMA_STOREES25_S27_S27_EEEvvEEEEvNT_6ParamsE) ;  /* 0xffffff7002747950 */ /* 0x000fea0003c3ffff */
        .weak           $__internal_2_$__cuda_sm10x_tcgen05_guardrail_trap_unallocated_columns_being_dealloced
        .type           $__internal_2_$__cuda_sm10x_tcgen05_guardrail_trap_unallocated_columns_being_dealloced,@function
        .size           $__internal_2_$__cuda_sm10x_tcgen05_guardrail_trap_unallocated_columns_being_dealloced,(.L_x_179 - $__internal_2_$__cuda_sm10x_tcgen05_guardrail_trap_unallocated_columns_being_dealloced)
$__internal_2_$__cuda_sm10x_tcgen05_guardrail_trap_unallocated_columns_being_dealloced:
[----:B------:R-:W-:Y:S05]  /*8e30*/  BPT.TRAP 0x1 ;  /* 0x000000040000795c */ /* 0x000fea0000300000 */
[----:B------:R-:W-:-:S04]  /*8e40*/  HFMA2 R3, -RZ, RZ, 0, 0 ;  /* 0x00000000ff037431 */ /* 0x000fc800000001ff */
[----:B------:R-:W-:Y:S05]  /*8e50*/  RET.REL.NODEC R2 `(_ZN7cutlass13device_kernelINS_4gemm6kernel13GemmUniversalIN4cute5tupleIJiiiiEEENS1_10collective13CollectiveMmaINS1_35MainloopSm100TmaUmmaWarpSpecializedILi4ELi2ELi4ENS5_IJNS4_1CILi2EEENSA_ILi1EEESC_EEEEENS5_IJNSA_ILi128EEENSA_ILi64EEESF_EEENS_10tfloat32_tENS5_IJlSC_lEEESI_SJ_NS4_8TiledMMAINS4_8MMA_AtomIJNS4_23SM100_MMA_TF32_2x1SM_SSISI_SI_fLi128ELi64ELNS4_4UMMA5MajorE0ELSO_0ELNSN_7ScaleInE0ELSP_0EEEEEENS4_6LayoutINS5_IJSC_SC_SC_EEENS5_IJNSA_ILi0EEESU_SU_EEEEENS5_IJNS4_10UnderscoreESX_SX_EEEEENS4_18SM100_TMA_2SM_LOADENS4_14ComposedLayoutINS4_7SwizzleILi3ELi4ELi3EEENS4_18smem_ptr_flag_bitsILi32EEENSS_INS5_IJNSA_ILi8EEENSA_ILi32EEEEEENS5_IJS17_SC_EEEEEEEvNS4_8identityES10_S1B_vS1C_EENS_8epilogue10collective18CollectiveEpilogueINS1E_23Sm100TmaWarpSpecializedILi3ELi2ELi16ELb1ELb0EEEJNS5_IJSG_SG_SF_EEENS5_IJNSS_ISG_SC_EENSS_INS5_IJNSA_ILi16EEESB_EEENS5_IJSC_S17_EEEEEEEESI_SJ_SI_SJ_NS1E_6fusion15FusionCallbacksIS1I_NS1Q_17LinearCombinationISI_fSI_fLNS_15FloatRoundStyleE2EEES1J_S1P_JEEENS4_5SM1004TMEM4LOAD26SM100_TMEM_LOAD_32dp32b16xENS4_13SM90_TMA_LOADENS11_INS12_ILi2ELi4ELi3EEES15_NSS_INS5_IJS16_S1L_EEENS5_IJS1L_SC_EEEEEEENS4_39AutoVectorizingCopyWithAssumedAlignmentILi128EEENS4_14SM90_TMA_STOREES25_S27_S27_EEEvvEEEEvNT_6ParamsE) ;  /* 0xffffff7002687950 */ /* 0x000fea0003c3ffff */
.L_x_178:
[----:B------:R-:W-:-:S00]  /*8e60*/  BRA `(.L_x_178) ;  /* 0xfffffffc00fc7947 */ /* 0x000fc0000383ffff */
[----:B------:R-:W-:-:S00]  /*8e70*/  NOP ;  /* 0x0000000000007918 */ /* 0x000fc00000000000 */
        /* <DEDUP_REMOVED lines=8> */
.L_x_179:


//--------------------- .nv.global.init           --------------------------
	.section	.nv.global.init,"aw",@progbits
.nv.global.init:
	.type		$str$27,@object
	.size		$str$27,($str$28 - $str$27)
$str$27:
        /*0000*/ 	.byte	0x28, 0x61, 0x64, 0x64, 0x72, 0x65, 0x73, 0x73, 0x20, 0x26, 0x20, 0x6d, 0x61, 0x73, 0x6b, 0x29
        /*0010*/ 	.byte	0x20, 0x3d, 0x3d, 0x20, 0x30, 0x00
	.type		$str$28,@object
	.size		$str$28,($str$26 - $str$28)
$str$28:
        /*0016*/ 	.byte	0x2f, 0x74, 0x6d, 0x70, 0x2f, 0x63, 0x75, 0x74, 0x6c, 0x61, 0x73, 0x73, 0x5f, 0x73, 0x77, 0x65
        /*0026*/ 	.byte	0x65, 0x70, 0x5f, 0x73, 0x72, 0x63, 0x2f, 0x69, 0x6e, 0x63, 0x6c, 0x75, 0x64, 0x65, 0x2f, 0x63
        /*0036*/ 	.byte	0x75, 0x74, 0x65, 0x2f, 0x70, 0x6f, 0x69, 0x6e, 0x74, 0x65, 0x72, 0x5f, 0x66, 0x6c, 0x61, 0x67
        /*0046*/ 	.byte	0x67, 0x65, 0x64, 0x2e, 0x68, 0x70, 0x70, 0x00
	.type		$str$26,@object
	.size		$str$26,($str$25 - $str$26)
$str$26:
        /*004e*/ 	.byte	0x2f, 0x74, 0x6d, 0x70, 0x2f, 0x63, 0x75, 0x74, 0x6c, 0x61, 0x73, 0x73, 0x5f, 0x73, 0x77, 0x65
        /*005e*/ 	.byte	0x65, 0x70, 0x5f, 0x73, 0x72, 0x63, 0x2f, 0x69, 0x6e, 0x63, 0x6c, 0x75, 0x64, 0x65, 0x2f, 0x63
        /*006e*/ 	.byte	0x75, 0x74, 0x65, 0x2f, 0x61, 0x74, 0x6f, 0x6d, 0x2f, 0x63, 0x6f, 0x70, 0x79, 0x5f, 0x74, 0x72
        /*007e*/ 	.byte	0x61, 0x69, 0x74, 0x73, 0x5f, 0x73, 0x6d, 0x31, 0x30, 0x30, 0x2e, 0x68, 0x70, 0x70, 0x00
	.type		$str$25,@object
	.size		$str$25,(__unnamed_1 - $str$25)
$str$25:
        /*008d*/ 	.byte	0x28, 0x28, 0x75, 0x69, 0x6e, 0x74, 0x33, 0x32, 0x5f, 0x74, 0x28, 0x74, 0x68, 0x72, 0x65, 0x61
        /*009d*/ 	.byte	0x64, 0x49, 0x64, 0x78, 0x2e, 0x78, 0x29, 0x20, 0x2f, 0x20, 0x33, 0x32, 0x29, 0x20, 0x25, 0x20
        /*00ad*/ 	.byte	0x34, 0x29, 0x20, 0x3d, 0x3d, 0x20, 0x28, 0x28, 0x28, 0x74, 0x6d, 0x65, 0x6d, 0x5f, 0x61, 0x64
        /*00bd*/ 	.byte	0x64, 0x72, 0x20, 0x3e, 0x3e, 0x20, 0x31, 0x36, 0x29, 0x20, 0x2f, 0x20, 0x33, 0x32, 0x29, 0x20
        /*00cd*/ 	.byte	0x25, 0x20, 0x34, 0x29, 0x00
	.type		__unnamed_1,@object
	.size		__unnamed_1,(__unnamed_2 - __unnamed_1)
__unnamed_1:
        /*00d2*/ 	.byte	0x61, 0x75, 0x74, 0x6f, 0x20, 0x63, 0x75, 0x74, 0x65, 0x3a, 0x3a, 0x61, 0x73, 0x5f, 0x70, 0x6f
        /* <DEDUP_REMOVED lines=24> */
        /*0262*/ 	.byte	0x43, 0x3c, 0x32, 0x30, 0x34, 0x38, 0x3e, 0x3e, 0x3e, 0x3e, 0x5d, 0x00
	.type		__unnamed_2,@object
	.size		__unnamed_2,(.L_2 - __unnamed_2)
__unnamed_2:
        /* <DEDUP_REMOVED lines=42> */
        /*050e*/ 	.byte	0x3e, 0x5d, 0x00
.L_2:


//--------------------- .nv.shared._ZN7cutlass13device_kernelINS_4gemm6kernel13GemmUniversalIN4cute5tupleIJiiiiEEENS1_10collective13CollectiveMmaINS1_35MainloopSm100TmaUmmaWarpSpecializedILi4ELi2ELi4ENS5_IJNS4_1CILi2EEENSA_ILi1EEESC_EEEEENS5_IJNSA_ILi128EEENSA_ILi64EEESF_EEENS_10tfloat32_tENS5_IJlSC_lEEESI_SJ_NS4_8TiledMMAINS4_8MMA_AtomIJNS4_23SM100_MMA_TF32_2x1SM_SSISI_SI_fLi128ELi64ELNS4_4UMMA5MajorE0ELSO_0ELNSN_7ScaleInE0ELSP_0EEEEEENS4_6LayoutINS5_IJSC_SC_SC_EEENS5_IJNSA_ILi0EEESU_SU_EEEEENS5_IJNS4_10UnderscoreESX_SX_EEEEENS4_18SM100_TMA_2SM_LOADENS4_14ComposedLayoutINS4_7SwizzleILi3ELi4ELi3EEENS4_18smem_ptr_flag_bitsILi32EEENSS_INS5_IJNSA_ILi8EEENSA_ILi32EEEEEENS5_IJS17_SC_EEEEEEEvNS4_8identityES10_S1B_vS1C_EENS_8epilogue10collective18CollectiveEpilogueINS1E_23Sm100TmaWarpSpecializedILi3ELi2ELi16ELb1ELb0EEEJNS5_IJSG_SG_SF_EEENS5_IJNSS_ISG_SC_EENSS_INS5_IJNSA_ILi16EEESB_EEENS5_IJSC_S17_EEEEEEEESI_SJ_SI_SJ_NS1E_6fusion15FusionCallbacksIS1I_NS1Q_17LinearCombinationISI_fSI_fLNS_15FloatRoundStyleE2EEES1J_S1P_JEEENS4_5SM1004TMEM4LOAD26SM100_TMEM_LOAD_32dp32b16xENS4_13SM90_TMA_LOADENS11_INS12_ILi2ELi4ELi3EEES15_NSS_INS5_IJS16_S1L_EEENS5_IJS1L_SC_EEEEEEENS4_39AutoVectorizingCopyWithAssumedAlignmentILi128EEENS4_14SM90_TMA_STOREES25_S27_S27_EEEvvEEEEvNT_6ParamsE --------------------------
	.section	.nv.shared._ZN7cutlass13device_kernelINS_4gemm6kernel13GemmUniversalIN4cute5tupleIJiiiiEEENS1_10collective13CollectiveMmaINS1_35MainloopSm100TmaUmmaWarpSpecializedILi4ELi2ELi4ENS5_IJNS4_1CILi2EEENSA_ILi1EEESC_EEEEENS5_IJNSA_ILi128EEENSA_ILi64EEESF_EEENS_10tfloat32_tENS5_IJlSC_lEEESI_SJ_NS4_8TiledMMAINS4_8MMA_AtomIJNS4_23SM100_MMA_TF32_2x1SM_SSISI_SI_fLi128ELi64ELNS4_4UMMA5MajorE0ELSO_0ELNSN_7ScaleInE0ELSP_0EEEEEENS4_6LayoutINS5_IJSC_SC_SC_EEENS5_IJNSA_ILi0EEESU_SU_EEEEENS5_IJNS4_10UnderscoreESX_SX_EEEEENS4_18SM100_TMA_2SM_LOADENS4_14ComposedLayoutINS4_7SwizzleILi3ELi4ELi3EEENS4_18smem_ptr_flag_bitsILi32EEENSS_INS5_IJNSA_ILi8EEENSA_ILi32EEEEEENS5_IJS17_SC_EEEEEEEvNS4_8identityES10_S1B_vS1C_EENS_8epilogue10collective18CollectiveEpilogueINS1E_23Sm100TmaWarpSpecializedILi3ELi2ELi16ELb1ELb0EEEJNS5_IJSG_SG_SF_EEENS5_IJNSS_ISG_SC_EENSS_INS5_IJNSA_ILi16EEESB_EEENS5_IJSC_S17_EEEEEEEESI_SJ_SI_SJ_NS1E_6fusion15FusionCallbacksIS1I_NS1Q_17LinearCombinationISI_fSI_fLNS_15FloatRoundStyleE2EEES1J_S1P_JEEENS4_5SM1004TMEM4LOAD26SM100_TMEM_LOAD_32dp32b16xENS4_13SM90_TMA_LOADENS11_INS12_ILi2ELi4ELi3EEES15_NSS_INS5_IJS16_S1L_EEENS5_IJS1L_SC_EEEEEEENS4_39AutoVectorizingCopyWithAssumedAlignmentILi128EEENS4_14SM90_TMA_STOREES25_S27_S27_EEEvvEEEEvNT_6ParamsE,"aw",@nobits
	.sectionflags	@""
	.align	16
	.zero		1024


//--------------------- .nv.shared.reserved.0     --------------------------
	.section	.nv.shared.reserved.0,"aw",@nobits
	.weak		__nv_reservedSMEM_offset_0_alias
	.size		__nv_reservedSMEM_offset_0_alias, 0, 64
	.other		__nv_reservedSMEM_offset_0_alias,@"STO_CUDA_RESERVED_SHARED STV_DEFAULT"
__nv_reservedSMEM_offset_0_alias:
	.zero		0
.nv.shared.reserved.0:
	.zero		64
	.weak		__nv_reservedSMEM_tcgen05_partition
	.type		__nv_reservedSMEM_tcgen05_partition,@object
	.size		__nv_reservedSMEM_tcgen05_partition,(.L_0 - __nv_reservedSMEM_tcgen05_partition)
__nv_reservedSMEM_tcgen05_partition:
	.zero		32
.L_0:


//--------------------- .nv.global                --------------------------
	.section	.nv.global,"aw",@nobits
.nv.global:
	.type		_ZN40_INTERNAL_79e7ed0b_4_k_cu_cd2da043_105034cute1_E,@object
	.size		_ZN40_INTERNAL_79e7ed0b_4_k_cu_cd2da043_105034cute1_E,(_ZN40_INTERNAL_79e7ed0b_4_k_cu_cd2da043_105034cuda3std3__45__cpo6cbeginE - _ZN40_INTERNAL_79e7ed0b_4_k_cu_cd2da043_105034cute1_E)
_ZN40_INTERNAL_79e7ed0b_4_k_cu_cd2da043_105034cute1_E:
	.zero		1
	.type		_ZN40_INTERNAL_79e7ed0b_4_k_cu_cd2da043_105034cuda3std3__45__cpo6cbeginE,@object
	.size		_ZN40_INTERNAL_79e7ed0b_4_k_cu_cd2da043_105034cuda3std3__45__cpo6cbeginE,(_ZN40_INTERNAL_79e7ed0b_4_k_cu_cd2da043_105034cuda3std3__48in_placeE - _ZN40_INTERNAL_79e7ed0b_4_k_cu_cd2da043_105034cuda3std3__45__cpo6cbeginE)
_ZN40_INTERNAL_79e7ed0b_4_k_cu_cd2da043_105034cuda3std3__45__cpo6cbeginE:
	.zero		1
	.type		_ZN40_INTERNAL_79e7ed0b_4_k_cu_cd2da043_105034cuda3std3__48in_placeE,@object
	.size		_ZN40_INTERNAL_79e7ed0b_4_k_cu_cd2da043_105034cuda3std3__48in_placeE,(_ZN40_INTERNAL_79e7ed0b_4_k_cu_cd2da043_105034cuda3std6ranges3__45__cpo9iter_moveE - _ZN40_INTERNAL_79e7ed0b_4_k_cu_cd2da043_105034cuda3std3__48in_placeE)
_ZN40_INTERNAL_79e7ed0b_4_k_cu_cd2da043_105034cuda3std3__48in_placeE:
	.zero		1
	.type		_ZN40_INTERNAL_79e7ed0b_4_k_cu_cd2da043_105034cuda3std6ranges3__45__cpo9iter_moveE,@object
	.size		_ZN40_INTERNAL_79e7ed0b_4_k_cu_cd2da043_105034cuda3std6ranges3__45__cpo9iter_moveE,(_ZN40_INTERNAL_79e7ed0b_4_k_cu_cd2da043_105034cuda3std3__45__cpo5beginE - _ZN40_INTERNAL_79e7ed0b_4_k_cu_cd2da043_105034cuda3std6ranges3__45__cpo9iter_moveE)
_ZN40_INTERNAL_79e7ed0b_4_k_cu_cd2da043_105034cuda3std6ranges3__45__cpo9iter_moveE:
	.zero		1
	.type		_ZN40_INTERNAL_79e7ed0b_4_k_cu_cd2da043_105034cuda3std3__45__cpo5beginE,@object
	.size		_ZN40_INTERNAL_79e7ed0b_4_k_cu_cd2da043_105034cuda3std3__45__cpo5beginE,(_ZN40_INTERNAL_79e7ed0b_4_k_cu_cd2da043_105034cuda3std3__442_GLOBAL__N__79e7ed0b_4_k_cu_cd2da043_105036ignoreE - _ZN40_INTERNAL_79e7ed0b_4_k_cu_cd2da043_105034cuda3std3__45__cpo5beginE)
_ZN40_INTERNAL_79e7ed0b_4_k_cu_cd2da043_105034cuda3std3__45__cpo5beginE:
	.zero		1
	.type		_ZN40_INTERNAL_79e7ed0b_4_k_cu_cd2da043_105034cuda3std3__442_GLOBAL__N__79e7ed0b_4_k_cu_cd2da043_105036ignoreE,@object
	.size		_ZN40_INTERNAL_79e7ed0b_4_k_cu_cd2da043_105034cuda3std3__442_GLOBAL__N__79e7ed0b_4_k_cu_cd2da043_105036ignoreE,(_ZN40_INTERNAL_79e7ed0b_4_k_cu_cd2da043_105034cute7productE - _ZN40_INTERNAL_79e7ed0b_4_k_cu_cd2da043_105034cuda3std3__442_GLOBAL__N__79e7ed0b_4_k_cu_cd2da043_105036ignoreE)
_ZN40_INTERNAL_79e7ed0b_4_k_cu_cd2da043_105034cuda3std3__442_GLOBAL__N__79e7ed0b_4_k_cu_cd2da043_105036ignoreE:
	.zero		1
	.type		_ZN40_INTERNAL_79e7ed0b_4_k_cu_cd2da043_105034cute7productE,@object
	.size		_ZN40_INTERNAL_79e7ed0b_4_k_cu_cd2da043_105034cute7productE,(_ZN40_INTERNAL_79e7ed0b_4_k_cu_cd2da043_105034cuda3std3__45__cpo3endE - _ZN40_INTERNAL_79e7ed0b_4_k_cu_cd2da043_105034cute7productE)
_ZN40_INTERNAL_79e7ed0b_4_k_cu_cd2da043_105034cute7productE:
	.zero		1
	.type		_ZN40_INTERNAL_79e7ed0b_4_k_cu_cd2da043_105034cuda3std3__45__cpo3endE,@object
	.size		_ZN40_INTERNAL_79e7ed0b_4_k_cu_cd2da043_105034cuda3std3__45__cpo3endE,(_ZN40_INTERNAL_79e7ed0b_4_k_cu_cd2da043_105034cuda3std3__419piecewise_constructE - _ZN40_INTERNAL_79e7ed0b_4_k_cu_cd2da043_105034cuda3std3__45__cpo3endE)
_ZN40_INTERNAL_79e7ed0b_4_k_cu_cd2da043_105034cuda3std3__45__cpo3endE:
	.zero		1
	.type		_ZN40_INTERNAL_79e7ed0b_4_k_cu_cd2da043_105034cuda3std3__419piecewise_constructE,@object
	.size		_ZN40_INTERNAL_79e7ed0b_4_k_cu_cd2da043_105034cuda3std3__419piecewise_constructE,(_ZN40_INTERNAL_79e7ed0b_4_k_cu_cd2da043_105034cuda3std3__45__cpo4cendE - _ZN40_INTERNAL_79e7ed0b_4_k_cu_cd2da043_105034cuda3std3__419piecewise_constructE)
_ZN40_INTERNAL_79e7ed0b_4_k_cu_cd2da043_105034cuda3std3__419piecewise_constructE:
	.zero		1
	.type		_ZN40_INTERNAL_79e7ed0b_4_k_cu_cd2da043_105034cuda3std3__45__cpo4cendE,@object
	.size		_ZN40_INTERNAL_79e7ed0b_4_k_cu_cd2da043_105034cuda3std3__45__cpo4cendE,(_ZN40_INTERNAL_79e7ed0b_4_k_cu_cd2da043_105034cuda3std6ranges3__45__cpo4swapE - _ZN40_INTERNAL_79e7ed0b_4_k_cu_cd2da043_105034cuda3std3__45__cpo4cendE)
_ZN40_INTERNAL_79e7ed0b_4_k_cu_cd2da043_105034cuda3std3__45__cpo4cendE:
	.zero		1
	.type		_ZN40_INTERNAL_79e7ed0b_4_k_cu_cd2da043_105034cuda3std6ranges3__45__cpo4swapE,@object
	.size		_ZN40_INTERNAL_79e7ed0b_4_k_cu_cd2da043_105034cuda3std6ranges3__45__cpo4swapE,(.L_10 - _ZN40_INTERNAL_79e7ed0b_4_k_cu_cd2da043_105034cuda3std6ranges3__45__cpo4swapE)
_ZN40_INTERNAL_79e7ed0b_4_k_cu_cd2da043_105034cuda3std6ranges3__45__cpo4swapE:
	.zero		1
.L_10:


//--------------------- .nv.constant0._ZN7cutlass13device_kernelINS_4gemm6kernel13GemmUniversalIN4cute5tupleIJiiiiEEENS1_10collective13CollectiveMmaINS1_35MainloopSm100TmaUmmaWarpSpecializedILi4ELi2ELi4ENS5_IJNS4_1CILi2EEENSA_ILi1EEESC_EEEEENS5_IJNSA_ILi128EEENSA_ILi64EEESF_EEENS_10tfloat32_tENS5_IJlSC_lEEESI_SJ_NS4_8TiledMMAINS4_8MMA_AtomIJNS4_23SM100_MMA_TF32_2x1SM_SSISI_SI_fLi128ELi64ELNS4_4UMMA5MajorE0ELSO_0ELNSN_7ScaleInE0ELSP_0EEEEEENS4_6LayoutINS5_IJSC_SC_SC_EEENS5_IJNSA_ILi0EEESU_SU_EEEEENS5_IJNS4_10UnderscoreESX_SX_EEEEENS4_18SM100_TMA_2SM_LOADENS4_14ComposedLayoutINS4_7SwizzleILi3ELi4ELi3EEENS4_18smem_ptr_flag_bitsILi32EEENSS_INS5_IJNSA_ILi8EEENSA_ILi32EEEEEENS5_IJS17_SC_EEEEEEEvNS4_8identityES10_S1B_vS1C_EENS_8epilogue10collective18CollectiveEpilogueINS1E_23Sm100TmaWarpSpecializedILi3ELi2ELi16ELb1ELb0EEEJNS5_IJSG_SG_SF_EEENS5_IJNSS_ISG_SC_EENSS_INS5_IJNSA_ILi16EEESB_EEENS5_IJSC_S17_EEEEEEEESI_SJ_SI_SJ_NS1E_6fusion15FusionCallbacksIS1I_NS1Q_17LinearCombinationISI_fSI_fLNS_15FloatRoundStyleE2EEES1J_S1P_JEEENS4_5SM1004TMEM4LOAD26SM100_TMEM_LOAD_32dp32b16xENS4_13SM90_TMA_LOADENS11_INS12_ILi2ELi4ELi3EEES15_NSS_INS5_IJS16_S1L_EEENS5_IJS1L_SC_EEEEEEENS4_39AutoVectorizingCopyWithAssumedAlignmentILi128EEENS4_14SM90_TMA_STOREES25_S27_S27_EEEvvEEEEvNT_6ParamsE --------------------------
	.section	.nv.constant0._ZN7cutlass13device_kernelINS_4gemm6kernel13GemmUniversalIN4cute5tupleIJiiiiEEENS1_10collective13CollectiveMmaINS1_35MainloopSm100TmaUmmaWarpSpecializedILi4ELi2ELi4ENS5_IJNS4_1CILi2EEENSA_ILi1EEESC_EEEEENS5_IJNSA_ILi128EEENSA_ILi64EEESF_EEENS_10tfloat32_tENS5_IJlSC_lEEESI_SJ_NS4_8TiledMMAINS4_8MMA_AtomIJNS4_23SM100_MMA_TF32_2x1SM_SSISI_SI_fLi128ELi64ELNS4_4UMMA5MajorE0ELSO_0ELNSN_7ScaleInE0ELSP_0EEEEEENS4_6LayoutINS5_IJSC_SC_SC_EEENS5_IJNSA_ILi0EEESU_SU_EEEEENS5_IJNS4_10UnderscoreESX_SX_EEEEENS4_18SM100_TMA_2SM_LOADENS4_14ComposedLayoutINS4_7SwizzleILi3ELi4ELi3EEENS4_18smem_ptr_flag_bitsILi32EEENSS_INS5_IJNSA_ILi8EEENSA_ILi32EEEEEENS5_IJS17_SC_EEEEEEEvNS4_8identityES10_S1B_vS1C_EENS_8epilogue10collective18CollectiveEpilogueINS1E_23Sm100TmaWarpSpecializedILi3ELi2ELi16ELb1ELb0EEEJNS5_IJSG_SG_SF_EEENS5_IJNSS_ISG_SC_EENSS_INS5_IJNSA_ILi16EEESB_EEENS5_IJSC_S17_EEEEEEEESI_SJ_SI_SJ_NS1E_6fusion15FusionCallbacksIS1I_NS1Q_17LinearCombinationISI_fSI_fLNS_15FloatRoundStyleE2EEES1J_S1P_JEEENS4_5SM1004TMEM4LOAD26SM100_TMEM_LOAD_32dp32b16xENS4_13SM90_TMA_LOADENS11_INS12_ILi2ELi4ELi3EEES15_NSS_INS5_IJS16_S1L_EEENS5_IJS1L_SC_EEEEEEENS4_39AutoVectorizingCopyWithAssumedAlignmentILi128EEENS4_14SM90_TMA_STOREES25_S27_S27_EEEvvEEEEvNT_6ParamsE,"a",@progbits
	.sectionflags	@""
	.align	4
.nv.constant0._ZN7cutlass13device_kernelINS_4gemm6kernel13GemmUniversalIN4cute5tupleIJiiiiEEENS1_10collective13CollectiveMmaINS1_35MainloopSm100TmaUmmaWarpSpecializedILi4ELi2ELi4ENS5_IJNS4_1CILi2EEENSA_ILi1EEESC_EEEEENS5_IJNSA_ILi128EEENSA_ILi64EEESF_EEENS_10tfloat32_tENS5_IJlSC_lEEESI_SJ_NS4_8TiledMMAINS4_8MMA_AtomIJNS4_23SM100_MMA_TF32_2x1SM_SSISI_SI_fLi128ELi64ELNS4_4UMMA5MajorE0ELSO_0ELNSN_7ScaleInE0ELSP_0EEEEEENS4_6LayoutINS5_IJSC_SC_SC_EEENS5_IJNSA_ILi0EEESU_SU_EEEEENS5_IJNS4_10UnderscoreESX_SX_EEEEENS4_18SM100_TMA_2SM_LOADENS4_14ComposedLayoutINS4_7SwizzleILi3ELi4ELi3EEENS4_18smem_ptr_flag_bitsILi32EEENSS_INS5_IJNSA_ILi8EEENSA_ILi32EEEEEENS5_IJS17_SC_EEEEEEEvNS4_8identityES10_S1B_vS1C_EENS_8epilogue10collective18CollectiveEpilogueINS1E_23Sm100TmaWarpSpecializedILi3ELi2ELi16ELb1ELb0EEEJNS5_IJSG_SG_SF_EEENS5_IJNSS_ISG_SC_EENSS_INS5_IJNSA_ILi16EEESB_EEENS5_IJSC_S17_EEEEEEEESI_SJ_SI_SJ_NS1E_6fusion15FusionCallbacksIS1I_NS1Q_17LinearCombinationISI_fSI_fLNS_15FloatRoundStyleE2EEES1J_S1P_JEEENS4_5SM1004TMEM4LOAD26SM100_TMEM_LOAD_32dp32b16xENS4_13SM90_TMA_LOADENS11_INS12_ILi2ELi4ELi3EEES15_NSS_INS5_IJS16_S1L_EEENS5_IJS1L_SC_EEEEEEENS4_39AutoVectorizingCopyWithAssumedAlignmentILi128EEENS4_14SM90_TMA_STOREES25_S27_S27_EEEvvEEEEvNT_6ParamsE:
	.zero		2944


//--------------------- SYMBOLS --------------------------

	.type		.nv.reservedSmem.offset0,@object
	.size		.nv.reservedSmem.offset0,0x4
	.type		.nv.reservedSmem.cap,@object
	.size		.nv.reservedSmem.cap,0x4
	.type		__assertfail,@function
